// auto-generated by cutlass_sweep.gemm — config: {"arch": "sm_90", "cluster_m": 2, "cluster_n": 1, "dtype": "e5m2", "stages": 0, "tile_k": 64, "tile_m": 128, "tile_n": 128}
#include "cutlass/cutlass.h"
#include "cutlass/gemm/collective/collective_builder.hpp"
#include "cutlass/gemm/device/gemm_universal_adapter.h"
#include "cutlass/gemm/kernel/gemm_universal.hpp"
#include "cutlass/epilogue/collective/collective_builder.hpp"

using ElemA = cutlass::float_e5m2_t;
using ElemB = cutlass::float_e5m2_t;
using ElemCD = cutlass::float_e5m2_t;
using Acc  = float;
using TileShape    = cute::Shape<cute::_128, cute::_128, cute::_64>;
using ClusterShape = cute::Shape<cute::_2, cute::_1, cute::_1>;

using CollectiveEpilogue = typename cutlass::epilogue::collective::CollectiveBuilder<
    cutlass::arch::Sm90, cutlass::arch::OpClassTensorOp,
    TileShape, ClusterShape,
    cutlass::epilogue::collective::EpilogueTileAuto,
    Acc, Acc,
    ElemCD, cutlass::layout::RowMajor, 128 / cutlass::sizeof_bits<ElemCD>::value,
    ElemCD, cutlass::layout::RowMajor, 128 / cutlass::sizeof_bits<ElemCD>::value,
    cutlass::epilogue::collective::EpilogueScheduleAuto
  >::CollectiveOp;

using CollectiveMainloop = typename cutlass::gemm::collective::CollectiveBuilder<
    cutlass::arch::Sm90, cutlass::arch::OpClassTensorOp,
    ElemA, cutlass::layout::RowMajor, 128 / cutlass::sizeof_bits<ElemA>::value,
    ElemB, cutlass::layout::ColumnMajor, 128 / cutlass::sizeof_bits<ElemB>::value,
    Acc,
    TileShape, ClusterShape,
    cutlass::gemm::collective::StageCountAutoCarveout<static_cast<int>(sizeof(typename CollectiveEpilogue::SharedStorage))>,
    cutlass::gemm::collective::KernelScheduleAuto
  >::CollectiveOp;

using GemmKernel = cutlass::gemm::kernel::GemmUniversal<
    cute::Shape<int,int,int,int>,
    CollectiveMainloop,
    CollectiveEpilogue
>;
using Gemm = cutlass::gemm::device::GemmUniversalAdapter<GemmKernel>;

// Force the device kernel symbol into the cubin without needing a host main.
auto* _anchor = &cutlass::device_kernel<GemmKernel>;


// ===== COMPILED SASS (sm_90a) =====

	.target	sm_90a

	.elftype	@"ET_EXEC"


//--------------------- .note.nv.tkinfo           --------------------------
	.section	.note.nv.tkinfo,"",@"SHT_NOTE"
	.sectionflags	@"SHF_NOTE_NV_TKINFO"
	.tkinfo
        /*0018*/ 	.word	0x00000002
        /*0030*/ 	.string	""
        /*0030*/ 	.string	"ptxas"
        /*0030*/ 	.string	"Cuda compilation tools, release 13.0, V13.0.88"
        /*0030*/ 	.string	"Build cuda_13.0.r13.0/compiler.36424714_0"
        /*0030*/ 	.string	"-arch sm_90a -m 64 "



//--------------------- .note.nv.cuinfo           --------------------------
	.section	.note.nv.cuinfo,"",@"SHT_NOTE"
	.sectionflags	@"SHF_NOTE_NV_CUINFO"
        /*0018*/ 	.short	0x0002
        /*001a*/ 	.short	0x005a
        /*001c*/ 	.short	0x0082
	.zero		2


//--------------------- .nv.info                  --------------------------
	.section	.nv.info,"",@"SHT_CUDA_INFO"
	.align	4


	//----- nvinfo : EIATTR_REGCOUNT
	.align		4
        /*0000*/ 	.byte	0x04, 0x2f
        /*0002*/ 	.short	(.L_12 - .L_11)
	.align		4
.L_11:
        /*0004*/ 	.word	index@(_ZN7cutlass13device_kernelINS_4gemm6kernel13GemmUniversalIN4cute5tupleIJiiiiEEENS1_10collective13CollectiveMmaINS1_37MainloopSm90TmaGmmaWarpSpecializedFP8ILi14ENS5_IJNS4_1CILi2EEENSA_ILi1EEESC_EEENS1_35KernelTmaWarpSpecializedCooperativeEEENS5_IJNSA_ILi128EEESG_NSA_ILi64EEEEEENS_12float_e5m2_tENS5_IJlSC_lEEESJ_SK_NS4_8TiledMMAINS4_8MMA_AtomIJNS4_4SM904GMMA31MMA_64x128x32_F32E5M2E5M2_SS_TNILNSO_7ScaleInE1ELSQ_1EEEEEENS4_6LayoutISD_NS5_IJSC_NSA_ILi0EEESU_EEEEENS5_IJNS4_10UnderscoreESX_SX_EEEEENS4_13SM90_TMA_LOADENS4_14ComposedLayoutINS4_7SwizzleILi2ELi4ELi3EEENS4_18smem_ptr_flag_bitsILi8EEENST_INS5_IJNSA_ILi8EEESH_EEENS5_IJSH_SC_EEEEEEEvNS4_8identityENS4_23SM90_TMA_LOAD_MULTICASTES1A_vS1B_EENS_8epilogue10collective6detail29Sm90TmaWarpSpecializedAdapterINS1F_15DefaultEpilogueISJ_SK_SK_NS1E_6thread17LinearCombinationISJ_Li1EffLNS1J_9ScaleType4KindE0ELNS_15FloatRoundStyleE2ESJ_EENS1_15EpilogueDefaultEEEEEvvEEEEvNT_6ParamsE)
        /*0008*/ 	.word	0x000000a8


	//----- nvinfo : EIATTR_FRAME_SIZE
	.align		4
.L_12:
        /*000c*/ 	.byte	0x04, 0x11
        /*000e*/ 	.short	(.L_14 - .L_13)
	.align		4
.L_13:
        /*0010*/ 	.word	index@(_ZN7cutlass13device_kernelINS_4gemm6kernel13GemmUniversalIN4cute5tupleIJiiiiEEENS1_10collective13CollectiveMmaINS1_37MainloopSm90TmaGmmaWarpSpecializedFP8ILi14ENS5_IJNS4_1CILi2EEENSA_ILi1EEESC_EEENS1_35KernelTmaWarpSpecializedCooperativeEEENS5_IJNSA_ILi128EEESG_NSA_ILi64EEEEEENS_12float_e5m2_tENS5_IJlSC_lEEESJ_SK_NS4_8TiledMMAINS4_8MMA_AtomIJNS4_4SM904GMMA31MMA_64x128x32_F32E5M2E5M2_SS_TNILNSO_7ScaleInE1ELSQ_1EEEEEENS4_6LayoutISD_NS5_IJSC_NSA_ILi0EEESU_EEEEENS5_IJNS4_10UnderscoreESX_SX_EEEEENS4_13SM90_TMA_LOADENS4_14ComposedLayoutINS4_7SwizzleILi2ELi4ELi3EEENS4_18smem_ptr_flag_bitsILi8EEENST_INS5_IJNSA_ILi8EEESH_EEENS5_IJSH_SC_EEEEEEEvNS4_8identityENS4_23SM90_TMA_LOAD_MULTICASTES1A_vS1B_EENS_8epilogue10collective6detail29Sm90TmaWarpSpecializedAdapterINS1F_15DefaultEpilogueISJ_SK_SK_NS1E_6thread17LinearCombinationISJ_Li1EffLNS1J_9ScaleType4KindE0ELNS_15FloatRoundStyleE2ESJ_EENS1_15EpilogueDefaultEEEEEvvEEEEvNT_6ParamsE)
        /*0014*/ 	.word	0x00000000


	//----- nvinfo : EIATTR_MIN_STACK_SIZE
	.align		4
.L_14:
        /*0018*/ 	.byte	0x04, 0x12
        /*001a*/ 	.short	(.L_16 - .L_15)
	.align		4
.L_15:
        /*001c*/ 	.word	index@(_ZN7cutlass13device_kernelINS_4gemm6kernel13GemmUniversalIN4cute5tupleIJiiiiEEENS1_10collective13CollectiveMmaINS1_37MainloopSm90TmaGmmaWarpSpecializedFP8ILi14ENS5_IJNS4_1CILi2EEENSA_ILi1EEESC_EEENS1_35KernelTmaWarpSpecializedCooperativeEEENS5_IJNSA_ILi128EEESG_NSA_ILi64EEEEEENS_12float_e5m2_tENS5_IJlSC_lEEESJ_SK_NS4_8TiledMMAINS4_8MMA_AtomIJNS4_4SM904GMMA31MMA_64x128x32_F32E5M2E5M2_SS_TNILNSO_7ScaleInE1ELSQ_1EEEEEENS4_6LayoutISD_NS5_IJSC_NSA_ILi0EEESU_EEEEENS5_IJNS4_10UnderscoreESX_SX_EEEEENS4_13SM90_TMA_LOADENS4_14ComposedLayoutINS4_7SwizzleILi2ELi4ELi3EEENS4_18smem_ptr_flag_bitsILi8EEENST_INS5_IJNSA_ILi8EEESH_EEENS5_IJSH_SC_EEEEEEEvNS4_8identityENS4_23SM90_TMA_LOAD_MULTICASTES1A_vS1B_EENS_8epilogue10collective6detail29Sm90TmaWarpSpecializedAdapterINS1F_15DefaultEpilogueISJ_SK_SK_NS1E_6thread17LinearCombinationISJ_Li1EffLNS1J_9ScaleType4KindE0ELNS_15FloatRoundStyleE2ESJ_EENS1_15EpilogueDefaultEEEEEvvEEEEvNT_6ParamsE)
        /*0020*/ 	.word	0x00000000
.L_16:


//--------------------- .nv.compat                --------------------------
	.section	.nv.compat,"",@"SHT_CUDA_COMPAT_INFO"
	.align	4
        /*0000*/ 	.byte	0x02, 0x09, 0x01, 0x00, 0x02, 0x02, 0x04, 0x00, 0x02, 0x05, 0x05, 0x00, 0x03, 0x07, 0x01, 0x01
        /*0010*/ 	.byte	0x02, 0x03, 0x01, 0x00, 0x02, 0x06, 0x01, 0x00, 0x04, 0x0b, 0x08, 0x00, 0x00, 0x00, 0x00, 0x00
        /*0020*/ 	.byte	0x00, 0x00, 0x00, 0x00


//--------------------- .nv.info._ZN7cutlass13device_kernelINS_4gemm6kernel13GemmUniversalIN4cute5tupleIJiiiiEEENS1_10collective13CollectiveMmaINS1_37MainloopSm90TmaGmmaWarpSpecializedFP8ILi14ENS5_IJNS4_1CILi2EEENSA_ILi1EEESC_EEENS1_35KernelTmaWarpSpecializedCooperativeEEENS5_IJNSA_ILi128EEESG_NSA_ILi64EEEEEENS_12float_e5m2_tENS5_IJlSC_lEEESJ_SK_NS4_8TiledMMAINS4_8MMA_AtomIJNS4_4SM904GMMA31MMA_64x128x32_F32E5M2E5M2_SS_TNILNSO_7ScaleInE1ELSQ_1EEEEEENS4_6LayoutISD_NS5_IJSC_NSA_ILi0EEESU_EEEEENS5_IJNS4_10UnderscoreESX_SX_EEEEENS4_13SM90_TMA_LOADENS4_14ComposedLayoutINS4_7SwizzleILi2ELi4ELi3EEENS4_18smem_ptr_flag_bitsILi8EEENST_INS5_IJNSA_ILi8EEESH_EEENS5_IJSH_SC_EEEEEEEvNS4_8identityENS4_23SM90_TMA_LOAD_MULTICASTES1A_vS1B_EENS_8epilogue10collective6detail29Sm90TmaWarpSpecializedAdapterINS1F_15DefaultEpilogueISJ_SK_SK_NS1E_6thread17LinearCombinationISJ_Li1EffLNS1J_9ScaleType4KindE0ELNS_15FloatRoundStyleE2ESJ_EENS1_15EpilogueDefaultEEEEEvvEEEEvNT_6ParamsE --------------------------
	.section	.nv.info._ZN7cutlass13device_kernelINS_4gemm6kernel13GemmUniversalIN4cute5tupleIJiiiiEEENS1_10collective13CollectiveMmaINS1_37MainloopSm90TmaGmmaWarpSpecializedFP8ILi14ENS5_IJNS4_1CILi2EEENSA_ILi1EEESC_EEENS1_35KernelTmaWarpSpecializedCooperativeEEENS5_IJNSA_ILi128EEESG_NSA_ILi64EEEEEENS_12float_e5m2_tENS5_IJlSC_lEEESJ_SK_NS4_8TiledMMAINS4_8MMA_AtomIJNS4_4SM904GMMA31MMA_64x128x32_F32E5M2E5M2_SS_TNILNSO_7ScaleInE1ELSQ_1EEEEEENS4_6LayoutISD_NS5_IJSC_NSA_ILi0EEESU_EEEEENS5_IJNS4_10UnderscoreESX_SX_EEEEENS4_13SM90_TMA_LOADENS4_14ComposedLayoutINS4_7SwizzleILi2ELi4ELi3EEENS4_18smem_ptr_flag_bitsILi8EEENST_INS5_IJNSA_ILi8EEESH_EEENS5_IJSH_SC_EEEEEEEvNS4_8identityENS4_23SM90_TMA_LOAD_MULTICASTES1A_vS1B_EENS_8epilogue10collective6detail29Sm90TmaWarpSpecializedAdapterINS1F_15DefaultEpilogueISJ_SK_SK_NS1E_6thread17LinearCombinationISJ_Li1EffLNS1J_9ScaleType4KindE0ELNS_15FloatRoundStyleE2ESJ_EENS1_15EpilogueDefaultEEEEEvvEEEEvNT_6ParamsE,"",@"SHT_CUDA_INFO"
	.sectionflags	@""
	.align	4


	//----- nvinfo : EIATTR_CUDA_API_VERSION
	.align		4
        /*0000*/ 	.byte	0x04, 0x37
        /*0002*/ 	.short	(.L_18 - .L_17)
.L_17:
        /*0004*/ 	.word	0x00000082


	//----- nvinfo : EIATTR_KPARAM_INFO
	.align		4
.L_18:
        /*0008*/ 	.byte	0x04, 0x17
        /*000a*/ 	.short	(.L_20 - .L_19)
.L_19:
        /*000c*/ 	.word	0x00000000
        /*0010*/ 	.short	0x0000
        /*0012*/ 	.short	0x0070
        /*0014*/ 	.byte	0x00, 0xf0, 0x01, 0x10


	//----- nvinfo : EIATTR_SPARSE_MMA_MASK
	.align		4
.L_20:
        /*0018*/ 	.byte	0x03, 0x50
        /*001a*/ 	.short	0x0000


	//----- nvinfo : EIATTR_MAXREG_COUNT
	.align		4
        /*001c*/ 	.byte	0x03, 0x1b
        /*001e*/ 	.short	0x00a8


	//----- nvinfo : EIATTR_NUM_BARRIERS
	.align		4
        /*0020*/ 	.byte	0x02, 0x4c
        /*0022*/ 	.byte	0x01
	.zero		1


	//----- nvinfo : EIATTR_MERCURY_ISA_VERSION
	.align		4
        /*0024*/ 	.byte	0x03, 0x5f
        /*0026*/ 	.short	0x0101


	//----- nvinfo : EIATTR_INT_WARP_WIDE_INSTR_OFFSETS
	.align		4
        /*0028*/ 	.byte	0x04, 0x31
        /*002a*/ 	.short	(.L_22 - .L_21)


	//   ....[0]....
.L_21:
        /*002c*/ 	.word	0x00000610


	//   ....[1]....
        /*0030*/ 	.word	0x00000640


	//   ....[2]....
        /*0034*/ 	.word	0x000007c0


	//----- nvinfo : EIATTR_COOP_GROUP_MASK_REGIDS
	.align		4
.L_22:
        /*0038*/ 	.byte	0x04, 0x29
        /*003a*/ 	.short	(.L_24 - .L_23)


	//   ....[0]....
.L_23:
        /*003c*/ 	.word	0xffffffff


	//   ....[1]....
        /*0040*/ 	.word	0xffffffff


	//   ....[2]....
        /*0044*/ 	.word	0xffffffff


	//   ....[3]....
        /*0048*/ 	.word	0xffffffff


	//   ....[4]....
        /*004c*/ 	.word	0xffffffff


	//   ....[5]....
        /*0050*/ 	.word	0xffffffff


	//----- nvinfo : EIATTR_COOP_GROUP_INSTR_OFFSETS
	.align		4
.L_24:
        /*0054*/ 	.byte	0x04, 0x28
        /*0056*/ 	.short	(.L_26 - .L_25)


	//   ....[0]....
.L_25:
        /*0058*/ 	.word	0x00000060


	//   ....[1]....
        /*005c*/ 	.word	0x00000070


	//   ....[2]....
        /*0060*/ 	.word	0x00000130


	//   ....[3]....
        /*0064*/ 	.word	0x00000440


	//   ....[4]....
        /*0068*/ 	.word	0x00000960


	//   ....[5]....
        /*006c*/ 	.word	0x000013e0


	//----- nvinfo : EIATTR_REG_RECONFIG
	.align		4
.L_26:
        /*0070*/ 	.byte	0x01, 0x54
	.zero		2


	//----- nvinfo : EIATTR_MBARRIER_INSTR_OFFSETS
	.align		4
        /*0074*/ 	.byte	0x04, 0x39
        /*0076*/ 	.short	(.L_28 - .L_27)


	//   ....[0]....
.L_27:
        /*0078*/ 	.word	0x00000250
        /*007c*/ 	.word	0x000000ff
        /*0080*/ 	.word	0x00000000
        /*0084*/ 	.short	0x0100
        /*0086*/ 	.byte	0x08
	.zero		1


	//   ....[1]....
        /*0088*/ 	.word	0x00000260
        /*008c*/ 	.word	0x000000ff
        /*0090*/ 	.word	0x00000070
        /*0094*/ 	.short	0x0100
        /*0096*/ 	.byte	0x08
	.zero		1


	//   ....[2]....
        /*0098*/ 	.word	0x00000270
        /*009c*/ 	.word	0x000000ff
        /*00a0*/ 	.word	0x00000008
        /*00a4*/ 	.short	0x0100
        /*00a6*/ 	.byte	0x08
	.zero		1


	//   ....[3]....
        /*00a8*/ 	.word	0x00000280
        /*00ac*/ 	.word	0x000000ff
        /*00b0*/ 	.word	0x00000078
        /*00b4*/ 	.short	0x0100
        /*00b6*/ 	.byte	0x08
	.zero		1


	//   ....[4]....
        /*00b8*/ 	.word	0x00000290
        /*00bc*/ 	.word	0x000000ff
        /*00c0*/ 	.word	0x00000010
        /*00c4*/ 	.short	0x0100
        /*00c6*/ 	.byte	0x08
	.zero		1


	//   ....[5]....
        /*00c8*/ 	.word	0x000002a0
        /*00cc*/ 	.word	0x000000ff
        /*00d0*/ 	.word	0x00000080
        /*00d4*/ 	.short	0x0100
        /*00d6*/ 	.byte	0x08
	.zero		1


	//   ....[6]....
        /*00d8*/ 	.word	0x000002b0
        /*00dc*/ 	.word	0x000000ff
        /*00e0*/ 	.word	0x00000018
        /*00e4*/ 	.short	0x0100
        /*00e6*/ 	.byte	0x08
	.zero		1


	//   ....[7]....
        /*00e8*/ 	.word	0x000002c0
        /*00ec*/ 	.word	0x000000ff
        /*00f0*/ 	.word	0x00000088
        /*00f4*/ 	.short	0x0100
        /*00f6*/ 	.byte	0x08
	.zero		1


	//   ....[8]....
        /*00f8*/ 	.word	0x000002d0
        /*00fc*/ 	.word	0x000000ff
        /*0100*/ 	.word	0x00000020
        /*0104*/ 	.short	0x0100
        /*0106*/ 	.byte	0x08
	.zero		1


	//   ....[9]....
        /*0108*/ 	.word	0x000002e0
        /*010c*/ 	.word	0x000000ff
        /*0110*/ 	.word	0x00000090
        /*0114*/ 	.short	0x0100
        /*0116*/ 	.byte	0x08
	.zero		1


	//   ....[10]....
        /*0118*/ 	.word	0x000002f0
        /*011c*/ 	.word	0x000000ff
        /*0120*/ 	.word	0x00000028
        /*0124*/ 	.short	0x0100
        /*0126*/ 	.byte	0x08
	.zero		1


	//   ....[11]....
        /*0128*/ 	.word	0x00000300
        /*012c*/ 	.word	0x000000ff
        /*0130*/ 	.word	0x00000098
        /*0134*/ 	.short	0x0100
        /*0136*/ 	.byte	0x08
	.zero		1


	//   ....[12]....
        /*0138*/ 	.word	0x00000310
        /*013c*/ 	.word	0x000000ff
        /*0140*/ 	.word	0x00000030
        /*0144*/ 	.short	0x0100
        /*0146*/ 	.byte	0x08
	.zero		1


	//   ....[13]....
        /*0148*/ 	.word	0x00000320
        /*014c*/ 	.word	0x000000ff
        /*0150*/ 	.word	0x000000a0
        /*0154*/ 	.short	0x0100
        /*0156*/ 	.byte	0x08
	.zero		1


	//   ....[14]....
        /*0158*/ 	.word	0x00000330
        /*015c*/ 	.word	0x000000ff
        /*0160*/ 	.word	0x00000038
        /*0164*/ 	.short	0x0100
        /*0166*/ 	.byte	0x08
	.zero		1


	//   ....[15]....
        /*0168*/ 	.word	0x00000340
        /*016c*/ 	.word	0x000000ff
        /*0170*/ 	.word	0x000000a8
        /*0174*/ 	.short	0x0100
        /*0176*/ 	.byte	0x08
	.zero		1


	//   ....[16]....
        /*0178*/ 	.word	0x00000350
        /*017c*/ 	.word	0x000000ff
        /*0180*/ 	.word	0x00000040
        /*0184*/ 	.short	0x0100
        /*0186*/ 	.byte	0x08
	.zero		1


	//   ....[17]....
        /*0188*/ 	.word	0x00000360
        /*018c*/ 	.word	0x000000ff
        /*0190*/ 	.word	0x000000b0
        /*0194*/ 	.short	0x0100
        /*0196*/ 	.byte	0x08
	.zero		1


	//   ....[18]....
        /*0198*/ 	.word	0x00000370
        /*019c*/ 	.word	0x000000ff
        /*01a0*/ 	.word	0x00000048
        /*01a4*/ 	.short	0x0100
        /*01a6*/ 	.byte	0x08
	.zero		1


	//   ....[19]....
        /*01a8*/ 	.word	0x00000380
        /*01ac*/ 	.word	0x000000ff
        /*01b0*/ 	.word	0x000000b8
        /*01b4*/ 	.short	0x0100
        /*01b6*/ 	.byte	0x08
	.zero		1


	//   ....[20]....
        /*01b8*/ 	.word	0x00000390
        /*01bc*/ 	.word	0x000000ff
        /*01c0*/ 	.word	0x00000050
        /*01c4*/ 	.short	0x0100
        /*01c6*/ 	.byte	0x08
	.zero		1


	//   ....[21]....
        /*01c8*/ 	.word	0x000003a0
        /*01cc*/ 	.word	0x000000ff
        /*01d0*/ 	.word	0x000000c0
        /*01d4*/ 	.short	0x0100
        /*01d6*/ 	.byte	0x08
	.zero		1


	//   ....[22]....
        /*01d8*/ 	.word	0x000003b0
        /*01dc*/ 	.word	0x000000ff
        /*01e0*/ 	.word	0x00000058
        /*01e4*/ 	.short	0x0100
        /*01e6*/ 	.byte	0x08
	.zero		1


	//   ....[23]....
        /*01e8*/ 	.word	0x000003c0
        /*01ec*/ 	.word	0x000000ff
        /*01f0*/ 	.word	0x000000c8
        /*01f4*/ 	.short	0x0100
        /*01f6*/ 	.byte	0x08
	.zero		1


	//   ....[24]....
        /*01f8*/ 	.word	0x000003d0
        /*01fc*/ 	.word	0x000000ff
        /*0200*/ 	.word	0x00000060
        /*0204*/ 	.short	0x0100
        /*0206*/ 	.byte	0x08
	.zero		1


	//   ....[25]....
        /*0208*/ 	.word	0x000003e0
        /*020c*/ 	.word	0x000000ff
        /*0210*/ 	.word	0x000000d0
        /*0214*/ 	.short	0x0100
        /*0216*/ 	.byte	0x08
	.zero		1


	//   ....[26]....
        /*0218*/ 	.word	0x000003f0
        /*021c*/ 	.word	0x000000ff
        /*0220*/ 	.word	0x00000068
        /*0224*/ 	.short	0x0100
        /*0226*/ 	.byte	0x08
	.zero		1


	//   ....[27]....
        /*0228*/ 	.word	0x00000400
        /*022c*/ 	.word	0x000000ff
        /*0230*/ 	.word	0x000000d8
        /*0234*/ 	.short	0x0100
        /*0236*/ 	.byte	0x08
	.zero		1


	//   ....[28]....
        /*0238*/ 	.word	0x00000850
        /*023c*/ 	.word	0x000000ff
        /*0240*/ 	.word	0x000000f0
        /*0244*/ 	.short	0x0100
        /*0246*/ 	.byte	0x06
	.zero		1


	//   ....[29]....
        /*0248*/ 	.word	0x000008f0
        /*024c*/ 	.word	0x000000ff
        /*0250*/ 	.word	0x000000f8
        /*0254*/ 	.short	0x0100
        /*0256*/ 	.byte	0x06
	.zero		1


	//   ....[30]....
        /*0258*/ 	.word	0x00001910
        /*025c*/ 	.word	0x000000ff
        /*0260*/ 	.word	0x00000000
        /*0264*/ 	.short	0x010a
        /*0266*/ 	.byte	0x06
	.zero		1


	//   ....[31]....
        /*0268*/ 	.word	0x00001950
        /*026c*/ 	.word	0x000000ff
        /*0270*/ 	.word	0x00000000
        /*0274*/ 	.short	0x010a
        /*0276*/ 	.byte	0x06
	.zero		1


	//   ....[32]....
        /*0278*/ 	.word	0x00002280
        /*027c*/ 	.word	0x000000ff
        /*0280*/ 	.word	0x00000000
        /*0284*/ 	.short	0x010a
        /*0286*/ 	.byte	0x0c
	.zero		1


	//   ....[33]....
        /*0288*/ 	.word	0x000022c0
        /*028c*/ 	.word	0x000000ff
        /*0290*/ 	.word	0x00000000
        /*0294*/ 	.short	0x010a
        /*0296*/ 	.byte	0x0c
	.zero		1


	//   ....[34]....
        /*0298*/ 	.word	0x000028f0
        /*029c*/ 	.word	0x0000008c
        /*02a0*/ 	.word	0x00000000
        /*02a4*/ 	.short	0x0101
        /*02a6*/ 	.byte	0x3f
	.zero		1


	//   ....[35]....
        /*02a8*/ 	.word	0x00002fa0
        /*02ac*/ 	.word	0x0000000c
        /*02b0*/ 	.word	0x00000000
        /*02b4*/ 	.short	0x0101
        /*02b6*/ 	.byte	0x3f
	.zero		1


	//   ....[36]....
        /*02b8*/ 	.word	0x000088a0
        /*02bc*/ 	.word	0x00000012
        /*02c0*/ 	.word	0x00000070
        /*02c4*/ 	.short	0x010a
        /*02c6*/ 	.byte	0x3f
	.zero		1


	//   ....[37]....
        /*02c8*/ 	.word	0x00008c20
        /*02cc*/ 	.word	0x00000008
        /*02d0*/ 	.word	0x000000f8
        /*02d4*/ 	.short	0x0101
        /*02d6*/ 	.byte	0x3f
	.zero		1


	//   ....[38]....
        /*02d8*/ 	.word	0x00009340
        /*02dc*/ 	.word	0x00000007
        /*02e0*/ 	.word	0x00000000
        /*02e4*/ 	.short	0x010a
        /*02e6*/ 	.byte	0x3f
	.zero		1


	//   ....[39]....
        /*02e8*/ 	.word	0x000093c0
        /*02ec*/ 	.word	0x00000009
        /*02f0*/ 	.word	0x00000000
        /*02f4*/ 	.short	0x010a
        /*02f6*/ 	.byte	0x3f
	.zero		1


	//   ....[40]....
        /*02f8*/ 	.word	0x00009450
        /*02fc*/ 	.word	0x00000006
        /*0300*/ 	.word	0x00000000
        /*0304*/ 	.short	0x010a
        /*0306*/ 	.byte	0x3f
	.zero		1


	//   ....[41]....
        /*0308*/ 	.word	0x000094e0
        /*030c*/ 	.word	0x00000009
        /*0310*/ 	.word	0x00000000
        /*0314*/ 	.short	0x010a
        /*0316*/ 	.byte	0x3f
	.zero		1


	//   ....[42]....
        /*0318*/ 	.word	0x00009570
        /*031c*/ 	.word	0x00000006
        /*0320*/ 	.word	0x00000000
        /*0324*/ 	.short	0x010a
        /*0326*/ 	.byte	0x3f
	.zero		1


	//   ....[43]....
        /*0328*/ 	.word	0x00009600
        /*032c*/ 	.word	0x00000009
        /*0330*/ 	.word	0x00000000
        /*0334*/ 	.short	0x010a
        /*0336*/ 	.byte	0x3f
	.zero		1


	//   ....[44]....
        /*0338*/ 	.word	0x00009690
        /*033c*/ 	.word	0x00000006
        /*0340*/ 	.word	0x00000000
        /*0344*/ 	.short	0x010a
        /*0346*/ 	.byte	0x3f
	.zero		1


	//   ....[45]....
        /*0348*/ 	.word	0x00009720
        /*034c*/ 	.word	0x00000009
        /*0350*/ 	.word	0x00000000
        /*0354*/ 	.short	0x010a
        /*0356*/ 	.byte	0x3f
	.zero		1


	//   ....[46]....
        /*0358*/ 	.word	0x000097b0
        /*035c*/ 	.word	0x00000006
        /*0360*/ 	.word	0x00000000
        /*0364*/ 	.short	0x010a
        /*0366*/ 	.byte	0x3f
	.zero		1


	//   ....[47]....
        /*0368*/ 	.word	0x00009840
        /*036c*/ 	.word	0x00000009
        /*0370*/ 	.word	0x00000000
        /*0374*/ 	.short	0x010a
        /*0376*/ 	.byte	0x3f
	.zero		1


	//   ....[48]....
        /*0378*/ 	.word	0x000098d0
        /*037c*/ 	.word	0x00000006
        /*0380*/ 	.word	0x00000000
        /*0384*/ 	.short	0x010a
        /*0386*/ 	.byte	0x3f
	.zero		1


	//   ....[49]....
        /*0388*/ 	.word	0x00009960
        /*038c*/ 	.word	0x00000009
        /*0390*/ 	.word	0x00000000
        /*0394*/ 	.short	0x010a
        /*0396*/ 	.byte	0x3f
	.zero		1


	//   ....[50]....
        /*0398*/ 	.word	0x000099f0
        /*039c*/ 	.word	0x00000006
        /*03a0*/ 	.word	0x00000000
        /*03a4*/ 	.short	0x010a
        /*03a6*/ 	.byte	0x3f
	.zero		1


	//   ....[51]....
        /*03a8*/ 	.word	0x00009a80
        /*03ac*/ 	.word	0x00000003
        /*03b0*/ 	.word	0x00000000
        /*03b4*/ 	.short	0x010a
        /*03b6*/ 	.byte	0x3f
	.zero		1


	//   ....[52]....
        /*03b8*/ 	.word	0x00009af0
        /*03bc*/ 	.word	0x0000000d
        /*03c0*/ 	.word	0x00000000
        /*03c4*/ 	.short	0x010a
        /*03c6*/ 	.byte	0x3f
	.zero		1


	//   ....[53]....
        /*03c8*/ 	.word	0x00009b50
        /*03cc*/ 	.word	0x00000091
        /*03d0*/ 	.word	0x00000000
        /*03d4*/ 	.short	0x010a
        /*03d6*/ 	.byte	0x3f
	.zero		1


	//   ....[54]....
        /*03d8*/ 	.word	0x00009c20
        /*03dc*/ 	.word	0x00000012
        /*03e0*/ 	.word	0x00000070
        /*03e4*/ 	.short	0x010a
        /*03e6*/ 	.byte	0x3f
	.zero		1


	//   ....[55]....
        /*03e8*/ 	.word	0x00009cf0
        /*03ec*/ 	.word	0x00000007
        /*03f0*/ 	.word	0x00000000
        /*03f4*/ 	.short	0x010a
        /*03f6*/ 	.byte	0x3f
	.zero		1


	//   ....[56]....
        /*03f8*/ 	.word	0x00009d40
        /*03fc*/ 	.word	0x00000009
        /*0400*/ 	.word	0x00000000
        /*0404*/ 	.short	0x010a
        /*0406*/ 	.byte	0x3f
	.zero		1


	//   ....[57]....
        /*0408*/ 	.word	0x00009d90
        /*040c*/ 	.word	0x00000006
        /*0410*/ 	.word	0x00000000
        /*0414*/ 	.short	0x010a
        /*0416*/ 	.byte	0x3f
	.zero		1


	//   ....[58]....
        /*0418*/ 	.word	0x00009de0
        /*041c*/ 	.word	0x00000009
        /*0420*/ 	.word	0x00000000
        /*0424*/ 	.short	0x010a
        /*0426*/ 	.byte	0x3f
	.zero		1


	//   ....[59]....
        /*0428*/ 	.word	0x00009e30
        /*042c*/ 	.word	0x00000006
        /*0430*/ 	.word	0x00000000
        /*0434*/ 	.short	0x010a
        /*0436*/ 	.byte	0x3f
	.zero		1


	//   ....[60]....
        /*0438*/ 	.word	0x00009e80
        /*043c*/ 	.word	0x00000009
        /*0440*/ 	.word	0x00000000
        /*0444*/ 	.short	0x010a
        /*0446*/ 	.byte	0x3f
	.zero		1


	//   ....[61]....
        /*0448*/ 	.word	0x00009ed0
        /*044c*/ 	.word	0x00000006
        /*0450*/ 	.word	0x00000000
        /*0454*/ 	.short	0x010a
        /*0456*/ 	.byte	0x3f
	.zero		1


	//   ....[62]....
        /*0458*/ 	.word	0x00009f20
        /*045c*/ 	.word	0x00000009
        /*0460*/ 	.word	0x00000000
        /*0464*/ 	.short	0x010a
        /*0466*/ 	.byte	0x3f
	.zero		1


	//   ....[63]....
        /*0468*/ 	.word	0x00009f70
        /*046c*/ 	.word	0x00000006
        /*0470*/ 	.word	0x00000000
        /*0474*/ 	.short	0x010a
        /*0476*/ 	.byte	0x3f
	.zero		1


	//   ....[64]....
        /*0478*/ 	.word	0x00009fc0
        /*047c*/ 	.word	0x00000009
        /*0480*/ 	.word	0x00000000
        /*0484*/ 	.short	0x010a
        /*0486*/ 	.byte	0x3f
	.zero		1


	//   ....[65]....
        /*0488*/ 	.word	0x0000a010
        /*048c*/ 	.word	0x00000006
        /*0490*/ 	.word	0x00000000
        /*0494*/ 	.short	0x010a
        /*0496*/ 	.byte	0x3f
	.zero		1


	//   ....[66]....
        /*0498*/ 	.word	0x0000a060
        /*049c*/ 	.word	0x00000009
        /*04a0*/ 	.word	0x00000000
        /*04a4*/ 	.short	0x010a
        /*04a6*/ 	.byte	0x3f
	.zero		1


	//   ....[67]....
        /*04a8*/ 	.word	0x0000a0b0
        /*04ac*/ 	.word	0x00000006
        /*04b0*/ 	.word	0x00000000
        /*04b4*/ 	.short	0x010a
        /*04b6*/ 	.byte	0x3f
	.zero		1


	//----- nvinfo : EIATTR_NUM_MBARRIERS
	.align		4
.L_28:
        /*04b8*/ 	.byte	0x03, 0x38
        /*04ba*/ 	.short	0x001e


	//----- nvinfo : EIATTR_EXIT_INSTR_OFFSETS
	.align		4
        /*04bc*/ 	.byte	0x04, 0x1c
        /*04be*/ 	.short	(.L_30 - .L_29)


	//   ....[0]....
.L_29:
        /*04c0*/ 	.word	0x00000ac0


	//   ....[1]....
        /*04c4*/ 	.word	0x000012b0


	//   ....[2]....
        /*04c8*/ 	.word	0x00007fc0


	//   ....[3]....
        /*04cc*/ 	.word	0x00008520


	//   ....[4]....
        /*04d0*/ 	.word	0x00009ad0


	//----- nvinfo : EIATTR_MAX_THREADS
	.align		4
.L_30:
        /*04d4*/ 	.byte	0x04, 0x05
        /*04d6*/ 	.short	(.L_32 - .L_31)
.L_31:
        /*04d8*/ 	.word	0x00000180
        /*04dc*/ 	.word	0x00000001
        /*04e0*/ 	.word	0x00000001


	//----- nvinfo : EIATTR_CRS_STACK_SIZE
	.align		4
.L_32:
        /*04e4*/ 	.byte	0x04, 0x1e
        /*04e6*/ 	.short	(.L_34 - .L_33)
.L_33:
        /*04e8*/ 	.word	0x00000000


	//----- nvinfo : EIATTR_CBANK_PARAM_SIZE
	.align		4
.L_34:
        /*04ec*/ 	.byte	0x03, 0x19
        /*04ee*/ 	.short	0x0470


	//----- nvinfo : EIATTR_PARAM_CBANK
	.align		4
        /*04f0*/ 	.byte	0x04, 0x0a
        /*04f2*/ 	.short	(.L_36 - .L_35)
	.align		4
.L_35:
        /*04f4*/ 	.word	index@(.nv.constant0._ZN7cutlass13device_kernelINS_4gemm6kernel13GemmUniversalIN4cute5tupleIJiiiiEEENS1_10collective13CollectiveMmaINS1_37MainloopSm90TmaGmmaWarpSpecializedFP8ILi14ENS5_IJNS4_1CILi2EEENSA_ILi1EEESC_EEENS1_35KernelTmaWarpSpecializedCooperativeEEENS5_IJNSA_ILi128EEESG_NSA_ILi64EEEEEENS_12float_e5m2_tENS5_IJlSC_lEEESJ_SK_NS4_8TiledMMAINS4_8MMA_AtomIJNS4_4SM904GMMA31MMA_64x128x32_F32E5M2E5M2_SS_TNILNSO_7ScaleInE1ELSQ_1EEEEEENS4_6LayoutISD_NS5_IJSC_NSA_ILi0EEESU_EEEEENS5_IJNS4_10UnderscoreESX_SX_EEEEENS4_13SM90_TMA_LOADENS4_14ComposedLayoutINS4_7SwizzleILi2ELi4ELi3EEENS4_18smem_ptr_flag_bitsILi8EEENST_INS5_IJNSA_ILi8EEESH_EEENS5_IJSH_SC_EEEEEEEvNS4_8identityENS4_23SM90_TMA_LOAD_MULTICASTES1A_vS1B_EENS_8epilogue10collective6detail29Sm90TmaWarpSpecializedAdapterINS1F_15DefaultEpilogueISJ_SK_SK_NS1E_6thread17LinearCombinationISJ_Li1EffLNS1J_9ScaleType4KindE0ELNS_15FloatRoundStyleE2ESJ_EENS1_15EpilogueDefaultEEEEEvvEEEEvNT_6ParamsE)
        /*04f8*/ 	.short	0x0210
        /*04fa*/ 	.short	0x0470


	//----- nvinfo : EIATTR_SW_WAR
	.align		4
.L_36:
        /*04fc*/ 	.byte	0x04, 0x36
        /*04fe*/ 	.short	(.L_38 - .L_37)
.L_37:
        /*0500*/ 	.word	0x00000008
.L_38:


//--------------------- .nv.callgraph             --------------------------
	.section	.nv.callgraph,"",@"SHT_CUDA_CALLGRAPH"
	.align	4
	.sectionentsize	8
	.align		4
        /*0000*/ 	.word	0x00000000
	.align		4
        /*0004*/ 	.word	0xffffffff
	.align		4
        /*0008*/ 	.word	0x00000000
	.align		4
        /*000c*/ 	.word	0xfffffffe
	.align		4
        /*0010*/ 	.word	0x00000000
	.align		4
        /*0014*/ 	.word	0xfffffffd
	.align		4
        /*0018*/ 	.word	0x00000000
	.align		4
        /*001c*/ 	.word	0xfffffffc


//--------------------- .nv.constant4             --------------------------
	.section	.nv.constant4,"a",@progbits
	.align	8
	.align		8
.nv.constant4:
        /*0000*/ 	.dword	_ZN39_INTERNAL_f0c67348_4_k_cu_73158a34_49334cuda3std3__45__cpo5beginE
	.align		8
        /*0008*/ 	.dword	_ZN39_INTERNAL_f0c67348_4_k_cu_73158a34_49334cuda3std3__45__cpo3endE
	.align		8
        /*0010*/ 	.dword	_ZN39_INTERNAL_f0c67348_4_k_cu_73158a34_49334cuda3std3__45__cpo6cbeginE
	.align		8
        /*0018*/ 	.dword	_ZN39_INTERNAL_f0c67348_4_k_cu_73158a34_49334cuda3std3__45__cpo4cendE
	.align		8
        /*0020*/ 	.dword	_ZN39_INTERNAL_f0c67348_4_k_cu_73158a34_49334cuda3std3__441_GLOBAL__N__f0c67348_4_k_cu_73158a34_49336ignoreE
	.align		8
        /*0028*/ 	.dword	_ZN39_INTERNAL_f0c67348_4_k_cu_73158a34_49334cuda3std3__419piecewise_constructE
	.align		8
        /*0030*/ 	.dword	_ZN39_INTERNAL_f0c67348_4_k_cu_73158a34_49334cuda3std3__48in_placeE
	.align		8
        /*0038*/ 	.dword	_ZN39_INTERNAL_f0c67348_4_k_cu_73158a34_49334cuda3std6ranges3__45__cpo4swapE
	.align		8
        /*0040*/ 	.dword	_ZN39_INTERNAL_f0c67348_4_k_cu_73158a34_49334cuda3std6ranges3__45__cpo9iter_moveE
	.align		8
        /*0048*/ 	.dword	_ZN39_INTERNAL_f0c67348_4_k_cu_73158a34_49334cute7productE
	.align		8
        /*0050*/ 	.dword	_ZN39_INTERNAL_f0c67348_4_k_cu_73158a34_49334cute1_E


//--------------------- .text._ZN7cutlass13device_kernelINS_4gemm6kernel13GemmUniversalIN4cute5tupleIJiiiiEEENS1_10collective13CollectiveMmaINS1_37MainloopSm90TmaGmmaWarpSpecializedFP8ILi14ENS5_IJNS4_1CILi2EEENSA_ILi1EEESC_EEENS1_35KernelTmaWarpSpecializedCooperativeEEENS5_IJNSA_ILi128EEESG_NSA_ILi64EEEEEENS_12float_e5m2_tENS5_IJlSC_lEEESJ_SK_NS4_8TiledMMAINS4_8MMA_AtomIJNS4_4SM904GMMA31MMA_64x128x32_F32E5M2E5M2_SS_TNILNSO_7ScaleInE1ELSQ_1EEEEEENS4_6LayoutISD_NS5_IJSC_NSA_ILi0EEESU_EEEEENS5_IJNS4_10UnderscoreESX_SX_EEEEENS4_13SM90_TMA_LOADENS4_14ComposedLayoutINS4_7SwizzleILi2ELi4ELi3EEENS4_18smem_ptr_flag_bitsILi8EEENST_INS5_IJNSA_ILi8EEESH_EEENS5_IJSH_SC_EEEEEEEvNS4_8identityENS4_23SM90_TMA_LOAD_MULTICASTES1A_vS1B_EENS_8epilogue10collective6detail29Sm90TmaWarpSpecializedAdapterINS1F_15DefaultEpilogueISJ_SK_SK_NS1E_6thread17LinearCombinationISJ_Li1EffLNS1J_9ScaleType4KindE0ELNS_15FloatRoundStyleE2ESJ_EENS1_15EpilogueDefaultEEEEEvvEEEEvNT_6ParamsE --------------------------
	.section	.text._ZN7cutlass13device_kernelINS_4gemm6kernel13GemmUniversalIN4cute5tupleIJiiiiEEENS1_10collective13CollectiveMmaINS1_37MainloopSm90TmaGmmaWarpSpecializedFP8ILi14ENS5_IJNS4_1CILi2EEENSA_ILi1EEESC_EEENS1_35KernelTmaWarpSpecializedCooperativeEEENS5_IJNSA_ILi128EEESG_NSA_ILi64EEEEEENS_12float_e5m2_tENS5_IJlSC_lEEESJ_SK_NS4_8TiledMMAINS4_8MMA_AtomIJNS4_4SM904GMMA31MMA_64x128x32_F32E5M2E5M2_SS_TNILNSO_7ScaleInE1ELSQ_1EEEEEENS4_6LayoutISD_NS5_IJSC_NSA_ILi0EEESU_EEEEENS5_IJNS4_10UnderscoreESX_SX_EEEEENS4_13SM90_TMA_LOADENS4_14ComposedLayoutINS4_7SwizzleILi2ELi4ELi3EEENS4_18smem_ptr_flag_bitsILi8EEENST_INS5_IJNSA_ILi8EEESH_EEENS5_IJSH_SC_EEEEEEEvNS4_8identityENS4_23SM90_TMA_LOAD_MULTICASTES1A_vS1B_EENS_8epilogue10collective6detail29Sm90TmaWarpSpecializedAdapterINS1F_15DefaultEpilogueISJ_SK_SK_NS1E_6thread17LinearCombinationISJ_Li1EffLNS1J_9ScaleType4KindE0ELNS_15FloatRoundStyleE2ESJ_EENS1_15EpilogueDefaultEEEEEvvEEEEvNT_6ParamsE,"ax",@progbits
	.align	128
.text._ZN7cutlass13device_kernelINS_4gemm6kernel13GemmUniversalIN4cute5tupleIJiiiiEEENS1_10collective13CollectiveMmaINS1_37MainloopSm90TmaGmmaWarpSpecializedFP8ILi14ENS5_IJNS4_1CILi2EEENSA_ILi1EEESC_EEENS1_35KernelTmaWarpSpecializedCooperativeEEENS5_IJNSA_ILi128EEESG_NSA_ILi64EEEEEENS_12float_e5m2_tENS5_IJlSC_lEEESJ_SK_NS4_8TiledMMAINS4_8MMA_AtomIJNS4_4SM904GMMA31MMA_64x128x32_F32E5M2E5M2_SS_TNILNSO_7ScaleInE1ELSQ_1EEEEEENS4_6LayoutISD_NS5_IJSC_NSA_ILi0EEESU_EEEEENS5_IJNS4_10UnderscoreESX_SX_EEEEENS4_13SM90_TMA_LOADENS4_14ComposedLayoutINS4_7SwizzleILi2ELi4ELi3EEENS4_18smem_ptr_flag_bitsILi8EEENST_INS5_IJNSA_ILi8EEESH_EEENS5_IJSH_SC_EEEEEEEvNS4_8identityENS4_23SM90_TMA_LOAD_MULTICASTES1A_vS1B_EENS_8epilogue10collective6detail29Sm90TmaWarpSpecializedAdapterINS1F_15DefaultEpilogueISJ_SK_SK_NS1E_6thread17LinearCombinationISJ_Li1EffLNS1J_9ScaleType4KindE0ELNS_15FloatRoundStyleE2ESJ_EENS1_15EpilogueDefaultEEEEEvvEEEEvNT_6ParamsE:
        .type           _ZN7cutlass13device_kernelINS_4gemm6kernel13GemmUniversalIN4cute5tupleIJiiiiEEENS1_10collective13CollectiveMmaINS1_37MainloopSm90TmaGmmaWarpSpecializedFP8ILi14ENS5_IJNS4_1CILi2EEENSA_ILi1EEESC_EEENS1_35KernelTmaWarpSpecializedCooperativeEEENS5_IJNSA_ILi128EEESG_NSA_ILi64EEEEEENS_12float_e5m2_tENS5_IJlSC_lEEESJ_SK_NS4_8TiledMMAINS4_8MMA_AtomIJNS4_4SM904GMMA31MMA_64x128x32_F32E5M2E5M2_SS_TNILNSO_7ScaleInE1ELSQ_1EEEEEENS4_6LayoutISD_NS5_IJSC_NSA_ILi0EEESU_EEEEENS5_IJNS4_10UnderscoreESX_SX_EEEEENS4_13SM90_TMA_LOADENS4_14ComposedLayoutINS4_7SwizzleILi2ELi4ELi3EEENS4_18smem_ptr_flag_bitsILi8EEENST_INS5_IJNSA_ILi8EEESH_EEENS5_IJSH_SC_EEEEEEEvNS4_8identityENS4_23SM90_TMA_LOAD_MULTICASTES1A_vS1B_EENS_8epilogue10collective6detail29Sm90TmaWarpSpecializedAdapterINS1F_15DefaultEpilogueISJ_SK_SK_NS1E_6thread17LinearCombinationISJ_Li1EffLNS1J_9ScaleType4KindE0ELNS_15FloatRoundStyleE2ESJ_EENS1_15EpilogueDefaultEEEEEvvEEEEvNT_6ParamsE,@function
        .size           _ZN7cutlass13device_kernelINS_4gemm6kernel13GemmUniversalIN4cute5tupleIJiiiiEEENS1_10collective13CollectiveMmaINS1_37MainloopSm90TmaGmmaWarpSpecializedFP8ILi14ENS5_IJNS4_1CILi2EEENSA_ILi1EEESC_EEENS1_35KernelTmaWarpSpecializedCooperativeEEENS5_IJNSA_ILi128EEESG_NSA_ILi64EEEEEENS_12float_e5m2_tENS5_IJlSC_lEEESJ_SK_NS4_8TiledMMAINS4_8MMA_AtomIJNS4_4SM904GMMA31MMA_64x128x32_F32E5M2E5M2_SS_TNILNSO_7ScaleInE1ELSQ_1EEEEEENS4_6LayoutISD_NS5_IJSC_NSA_ILi0EEESU_EEEEENS5_IJNS4_10UnderscoreESX_SX_EEEEENS4_13SM90_TMA_LOADENS4_14ComposedLayoutINS4_7SwizzleILi2ELi4ELi3EEENS4_18smem_ptr_flag_bitsILi8EEENST_INS5_IJNSA_ILi8EEESH_EEENS5_IJSH_SC_EEEEEEEvNS4_8identityENS4_23SM90_TMA_LOAD_MULTICASTES1A_vS1B_EENS_8epilogue10collective6detail29Sm90TmaWarpSpecializedAdapterINS1F_15DefaultEpilogueISJ_SK_SK_NS1E_6thread17LinearCombinationISJ_Li1EffLNS1J_9ScaleType4KindE0ELNS_15FloatRoundStyleE2ESJ_EENS1_15EpilogueDefaultEEEEEvvEEEEvNT_6ParamsE,(.L_x_227 - _ZN7cutlass13device_kernelINS_4gemm6kernel13GemmUniversalIN4cute5tupleIJiiiiEEENS1_10collective13CollectiveMmaINS1_37MainloopSm90TmaGmmaWarpSpecializedFP8ILi14ENS5_IJNS4_1CILi2EEENSA_ILi1EEESC_EEENS1_35KernelTmaWarpSpecializedCooperativeEEENS5_IJNSA_ILi128EEESG_NSA_ILi64EEEEEENS_12float_e5m2_tENS5_IJlSC_lEEESJ_SK_NS4_8TiledMMAINS4_8MMA_AtomIJNS4_4SM904GMMA31MMA_64x128x32_F32E5M2E5M2_SS_TNILNSO_7ScaleInE1ELSQ_1EEEEEENS4_6LayoutISD_NS5_IJSC_NSA_ILi0EEESU_EEEEENS5_IJNS4_10UnderscoreESX_SX_EEEEENS4_13SM90_TMA_LOADENS4_14ComposedLayoutINS4_7SwizzleILi2ELi4ELi3EEENS4_18smem_ptr_flag_bitsILi8EEENST_INS5_IJNSA_ILi8EEESH_EEENS5_IJSH_SC_EEEEEEEvNS4_8identityENS4_23SM90_TMA_LOAD_MULTICASTES1A_vS1B_EENS_8epilogue10collective6detail29Sm90TmaWarpSpecializedAdapterINS1F_15DefaultEpilogueISJ_SK_SK_NS1E_6thread17LinearCombinationISJ_Li1EffLNS1J_9ScaleType4KindE0ELNS_15FloatRoundStyleE2ESJ_EENS1_15EpilogueDefaultEEEEEvvEEEEvNT_6ParamsE)
        .other          _ZN7cutlass13device_kernelINS_4gemm6kernel13GemmUniversalIN4cute5tupleIJiiiiEEENS1_10collective13CollectiveMmaINS1_37MainloopSm90TmaGmmaWarpSpecializedFP8ILi14ENS5_IJNS4_1CILi2EEENSA_ILi1EEESC_EEENS1_35KernelTmaWarpSpecializedCooperativeEEENS5_IJNSA_ILi128EEESG_NSA_ILi64EEEEEENS_12float_e5m2_tENS5_IJlSC_lEEESJ_SK_NS4_8TiledMMAINS4_8MMA_AtomIJNS4_4SM904GMMA31MMA_64x128x32_F32E5M2E5M2_SS_TNILNSO_7ScaleInE1ELSQ_1EEEEEENS4_6LayoutISD_NS5_IJSC_NSA_ILi0EEESU_EEEEENS5_IJNS4_10UnderscoreESX_SX_EEEEENS4_13SM90_TMA_LOADENS4_14ComposedLayoutINS4_7SwizzleILi2ELi4ELi3EEENS4_18smem_ptr_flag_bitsILi8EEENST_INS5_IJNSA_ILi8EEESH_EEENS5_IJSH_SC_EEEEEEEvNS4_8identityENS4_23SM90_TMA_LOAD_MULTICASTES1A_vS1B_EENS_8epilogue10collective6detail29Sm90TmaWarpSpecializedAdapterINS1F_15DefaultEpilogueISJ_SK_SK_NS1E_6thread17LinearCombinationISJ_Li1EffLNS1J_9ScaleType4KindE0ELNS_15FloatRoundStyleE2ESJ_EENS1_15EpilogueDefaultEEEEEvvEEEEvNT_6ParamsE,@"STO_CUDA_ENTRY STV_DEFAULT"
_ZN7cutlass13device_kernelINS_4gemm6kernel13GemmUniversalIN4cute5tupleIJiiiiEEENS1_10collective13CollectiveMmaINS1_37MainloopSm90TmaGmmaWarpSpecializedFP8ILi14ENS5_IJNS4_1CILi2EEENSA_ILi1EEESC_EEENS1_35KernelTmaWarpSpecializedCooperativeEEENS5_IJNSA_ILi128EEESG_NSA_ILi64EEEEEENS_12float_e5m2_tENS5_IJlSC_lEEESJ_SK_NS4_8TiledMMAINS4_8MMA_AtomIJNS4_4SM904GMMA31MMA_64x128x32_F32E5M2E5M2_SS_TNILNSO_7ScaleInE1ELSQ_1EEEEEENS4_6LayoutISD_NS5_IJSC_NSA_ILi0EEESU_EEEEENS5_IJNS4_10UnderscoreESX_SX_EEEEENS4_13SM90_TMA_LOADENS4_14ComposedLayoutINS4_7SwizzleILi2ELi4ELi3EEENS4_18smem_ptr_flag_bitsILi8EEENST_INS5_IJNSA_ILi8EEESH_EEENS5_IJSH_SC_EEEEEEEvNS4_8identityENS4_23SM90_TMA_LOAD_MULTICASTES1A_vS1B_EENS_8epilogue10collective6detail29Sm90TmaWarpSpecializedAdapterINS1F_15DefaultEpilogueISJ_SK_SK_NS1E_6thread17LinearCombinationISJ_Li1EffLNS1J_9ScaleType4KindE0ELNS_15FloatRoundStyleE2ESJ_EENS1_15EpilogueDefaultEEEEEvvEEEEvNT_6ParamsE:
[----:B------:R-:W-:Y:S01]  /*0000*/  LDC R1, c[0x0][0x28] ;  /* 0x00000a00ff017b82 */ /* 0x000fe20000000800 */
[----:B------:R-:W0:Y:S01]  /*0010*/  S2R R0, SR_TID.X ;  /* 0x0000000000007919 */ /* 0x000e220000002100 */
[----:B------:R-:W-:Y:S01]  /*0020*/  ELECT P0, URZ, PT ;  /* 0x00000000003f782f */ /* 0x000fe20003800000 */
[----:B------:R-:W-:Y:S01]  /*0030*/  BSSY B0, `(.L_x_0) ;  /* 0x000000f000007945 */ /* 0x000fe20003800000 */
[--C-:B0-----:R-:W-:Y:S02]  /*0040*/  SHF.R.U32.HI R2, RZ, 0x5, R0.reuse ;  /* 0x00000005ff027819 */ /* 0x101fe40000011600 */
[----:B------:R-:W-:-:S03]  /*0050*/  SHF.R.U32.HI R3, RZ, 0x7, R0 ;  /* 0x00000007ff037819 */ /* 0x000fc60000011600 */
[----:B------:R-:W0:Y:S04]  /*0060*/  SHFL.IDX PT, R7, R2, RZ, 0x1f ;  /* 0x00001fff02077589 */ /* 0x000e2800000e0000 */
[----:B------:R-:W1:Y:S01]  /*0070*/  SHFL.IDX PT, R3, R3, RZ, 0x1f ;  /* 0x00001fff03037589 */ /* 0x000e6200000e0000 */
[----:B0-----:R-:W-:-:S13]  /*0080*/  ISETP.NE.OR P0, PT, R7, RZ, !P0 ;  /* 0x000000ff0700720c */ /* 0x001fda0004705670 */
[----:B-1----:R-:W-:Y:S05]  /*0090*/  @P0 BRA `(.L_x_1) ;  /* 0x0000000000200947 */ /* 0x002fea0003800000 */
[----:B------:R-:W-:Y:S02]  /*00a0*/  ULDC.64 UR4, c[0x0][0x198] ;  /* 0x0000660000047ab9 */ /* 0x000fe40000000a00 */
[----:B------:R-:W-:Y:S02]  /*00b0*/  UIADD3 UR6, UP0, UR4, 0xf0, URZ ;  /* 0x000000f004067890 */ /* 0x000fe4000ff1e03f */
[----:B------:R-:W-:Y:S02]  /*00c0*/  UIADD3 UR4, UP1, UR4, 0x1f0, URZ ;  /* 0x000001f004047890 */ /* 0x000fe4000ff3e03f */
[----:B------:R-:W-:Y:S02]  /*00d0*/  UIADD3.X UR7, URZ, UR5, URZ, UP0, !UPT ;  /* 0x000000053f077290 */ /* 0x000fe400087fe43f */
[----:B------:R-:W-:-:S07]  /*00e0*/  UIADD3.X UR5, URZ, UR5, URZ, UP1, !UPT ;  /* 0x000000053f057290 */ /* 0x000fce0008ffe43f */
[----:B------:R0:W-:Y:S02]  /*00f0*/  UTMACCTL.PF [UR6] ;  /* 0x00000000060079b9 */ /* 0x0001e40008040000 */
[----:B------:R0:W-:Y:S02]  /*0100*/  UTMACCTL.PF [UR4] ;  /* 0x00000000040079b9 */ /* 0x0001e40008040000 */
[----:B0-----:R-:W-:Y:S01]  /*0110*/  NOP ;  /* 0x0000000000007918 */ /* 0x001fe20000000000 */
.L_x_1:
[----:B------:R-:W-:Y:S05]  /*0120*/  BSYNC B0 ;  /* 0x0000000000007941 */ /* 0x000fea0003800000 */
.L_x_0:
[----:B------:R-:W0:Y:S02]  /*0130*/  SHFL.IDX PT, R4, R2, RZ, 0x1f ;  /* 0x00001fff02047589 */ /* 0x000e2400000e0000 */
[----:B0-----:R-:W-:-:S13]  /*0140*/  ISETP.NE.AND P0, PT, R4, RZ, PT ;  /* 0x000000ff0400720c */ /* 0x001fda0003f05270 */
[----:B------:R-:W-:Y:S05]  /*0150*/  @P0 BRA `(.L_x_2) ;  /* 0x0000000000b40947 */ /* 0x000fea0003800000 */
[----:B------:R-:W-:Y:S01]  /*0160*/  ELECT P0, URZ, PT ;  /* 0x00000000003f782f */ /* 0x000fe20003800000 */
[----:B------:R-:W-:-:S12]  /*0170*/  BSSY B0, `(.L_x_2) ;  /* 0x000002b000007945 */ /* 0x000fd80003800000 */
[----:B------:R-:W-:Y:S05]  /*0180*/  @!P0 BRA `(.L_x_3) ;  /* 0x0000000000a48947 */ /* 0x000fea0003800000 */
[----:B------:R-:W0:Y:S01]  /*0190*/  S2UR UR8, SR_CgaCtaId ;  /* 0x00000000000879c3 */ /* 0x000e220000008800 */
[----:B------:R-:W-:Y:S01]  /*01a0*/  UMOV UR4, 0x400 ;  /* 0x0000040000047882 */ /* 0x000fe20000000000 */
[----:B------:R-:W-:Y:S01]  /*01b0*/  UMOV UR5, 0x1 ;  /* 0x0000000100057882 */ /* 0x000fe20000000000 */
[----:B------:R-:W-:Y:S02]  /*01c0*/  UMOV UR6, 0x4 ;  /* 0x0000000400067882 */ /* 0x000fe40000000000 */
[----:B------:R-:W-:-:S04]  /*01d0*/  UIADD3 UR6, -UR6, 0x100000, URZ ;  /* 0x0010000006067890 */ /* 0x000fc8000fffe13f */
[----:B------:R-:W-:Y:S02]  /*01e0*/  USHF.L.U32 UR7, UR6, 0xb, URZ ;  /* 0x0000000b06077899 */ /* 0x000fe4000800063f */
[----:B------:R-:W-:Y:S02]  /*01f0*/  USHF.L.U32 UR6, UR6, 0x1, URZ ;  /* 0x0000000106067899 */ /* 0x000fe4000800063f */
[----:B0-----:R-:W-:Y:S02]  /*0200*/  ULEA UR8, UR8, UR4, 0x18 ;  /* 0x0000000408087291 */ /* 0x001fe4000f8ec03f */
[----:B------:R-:W-:-:S04]  /*0210*/  UIADD3 UR4, -UR5, 0x100000, URZ ;  /* 0x0010000005047890 */ /* 0x000fc8000fffe13f */
[----:B------:R-:W-:Y:S02]  /*0220*/  USHF.L.U32 UR5, UR4, 0xb, URZ ;  /* 0x0000000b04057899 */ /* 0x000fe4000800063f */
[----:B------:R-:W-:Y:S01]  /*0230*/  USHF.L.U32 UR4, UR4, 0x1, URZ ;  /* 0x0000000104047899 */ /* 0x000fe2000800063f */
[----:B------:R-:W0:Y:S11]  /*0240*/  FENCE.VIEW.ASYNC.S ;  /* 0x00000000000073c6 */ /* 0x000e360000000000 */
[----:B0-----:R0:W1:Y:S01]  /*0250*/  SYNCS.EXCH.64 URZ, [UR8], UR4 ;  /* 0x00000004083f75b2 */ /* 0x0010620008000100 */
[----:B------:R0:W2:Y:S01]  /*0260*/  SYNCS.EXCH.64 URZ, [UR8+0x70], UR6 ;  /* 0x00007006083f75b2 */ /* 0x0000a20008000100 */
[----:B------:R0:W3:Y:S01]  /*0270*/  SYNCS.EXCH.64 URZ, [UR8+0x8], UR4 ;  /* 0x00000804083f75b2 */ /* 0x0000e20008000100 */
[----:B------:R0:W4:Y:S01]  /*0280*/  SYNCS.EXCH.64 URZ, [UR8+0x78], UR6 ;  /* 0x00007806083f75b2 */ /* 0x0001220008000100 */
[----:B------:R0:W0:Y:S01]  /*0290*/  SYNCS.EXCH.64 URZ, [UR8+0x10], UR4 ;  /* 0x00001004083f75b2 */ /* 0x0000220008000100 */
        /* <DEDUP_REMOVED lines=23> */
[----:B-1234-:R-:W-:Y:S01]  /*0410*/  NOP ;  /* 0x0000000000007918 */ /* 0x01efe20000000000 */
.L_x_3:
[----:B0-----:R-:W-:Y:S05]  /*0420*/  BSYNC B0 ;  /* 0x0000000000007941 */ /* 0x001fea0003800000 */
.L_x_2:
[----:B------:R-:W-:Y:S01]  /*0430*/  SHF.R.S32.HI R5, RZ, 0x1f, R0 ;  /* 0x0000001fff057819 */ /* 0x000fe20000011400 */
[----:B------:R-:W0:Y:S01]  /*0440*/  SHFL.IDX PT, R2, R2, RZ, 0x1f ;  /* 0x00001fff02027589 */ /* 0x000e2200000e0000 */
[----:B------:R-:W1:Y:S01]  /*0450*/  S2UR UR8, SR_CTAID.X ;  /* 0x00000000000879c3 */ /* 0x000e620000002500 */
[----:B------:R-:W-:Y:S02]  /*0460*/  ELECT P0, URZ, PT ;  /* 0x00000000003f782f */ /* 0x000fe40003800000 */
[----:B------:R-:W-:Y:S01]  /*0470*/  LEA.HI R5, R5, R0, RZ, 0x7 ;  /* 0x0000000005057211 */ /* 0x000fe200078f38ff */
[----:B------:R-:W2:Y:S01]  /*0480*/  S2R R8, SR_CTAID.Y ;  /* 0x0000000000087919 */ /* 0x000ea20000002600 */
[----:B------:R-:W-:Y:S01]  /*0490*/  SHF.R.S32.HI R11, RZ, 0x1f, R4 ;  /* 0x0000001fff0b7819 */ /* 0x000fe20000011404 */
[----:B------:R-:W-:Y:S01]  /*04a0*/  ULDC UR4, c[0x0][0x150] ;  /* 0x0000540000047ab9 */ /* 0x000fe20000000800 */
[----:B------:R-:W-:Y:S01]  /*04b0*/  LOP3.LUT R5, R5, 0xffffff80, RZ, 0xc0, !PT ;  /* 0xffffff8005057812 */ /* 0x000fe200078ec0ff */
[----:B------:R-:W-:Y:S01]  /*04c0*/  VIADD R16, R3, 0xffffffff ;  /* 0xffffffff03107836 */ /* 0x000fe20000000000 */
[----:B------:R-:W-:Y:S01]  /*04d0*/  LEA.HI R11, R11, R4, RZ, 0x2 ;  /* 0x000000040b0b7211 */ /* 0x000fe200078f10ff */
[----:B------:R-:W3:Y:S01]  /*04e0*/  LDC R12, c[0x0][0x144] ;  /* 0x00005100ff0c7b82 */ /* 0x000ee20000000800 */
[----:B------:R-:W-:Y:S01]  /*04f0*/  NOP ;  /* 0x0000000000007918 */ /* 0x000fe20000000000 */
[----:B------:R-:W-:Y:S01]  /*0500*/  IMAD.IADD R6, R0, 0x1, -R5 ;  /* 0x0000000100067824 */ /* 0x000fe200078e0a05 */
[----:B------:R-:W-:Y:S01]  /*0510*/  LOP3.LUT R11, R11, 0x3ffffffc, RZ, 0xc0, !PT ;  /* 0x3ffffffc0b0b7812 */ /* 0x000fe200078ec0ff */
[----:B------:R-:W-:Y:S01]  /*0520*/  NOP ;  /* 0x0000000000007918 */ /* 0x000fe20000000000 */
[----:B------:R-:W-:-:S02]  /*0530*/  ISETP.NE.AND P4, PT, R3, RZ, PT ;  /* 0x000000ff0300720c */ /* 0x000fc40003f85270 */
[----:B------:R-:W-:Y:S01]  /*0540*/  SHF.R.S32.HI R5, RZ, 0x1f, R6 ;  /* 0x0000001fff057819 */ /* 0x000fe20000011406 */
[----:B------:R-:W-:Y:S01]  /*0550*/  IMAD.IADD R4, R4, 0x1, -R11 ;  /* 0x0000000104047824 */ /* 0x000fe200078e0a0b */
[----:B------:R-:W4:Y:S01]  /*0560*/  LDC R14, c[0x0][0x140] ;  /* 0x00005000ff0e7b82 */ /* 0x000f220000000800 */
[----:B------:R-:W-:Y:S02]  /*0570*/  ISETP.GE.U32.AND P6, PT, R16, 0x2, PT ;  /* 0x000000021000780c */ /* 0x000fe40003fc6070 */
[----:B------:R-:W-:Y:S02]  /*0580*/  LEA.HI R5, R5, R6, RZ, 0x3 ;  /* 0x0000000605057211 */ /* 0x000fe400078f18ff */
[----:B0-----:R-:W-:Y:S02]  /*0590*/  ISETP.NE.OR P0, PT, R2, RZ, !P0 ;  /* 0x000000ff0200720c */ /* 0x001fe40004705670 */
[--C-:B------:R-:W-:Y:S01]  /*05a0*/  SHF.R.S32.HI R2, RZ, 0x3, R5.reuse ;  /* 0x00000003ff027819 */ /* 0x100fe20000011405 */
[----:B------:R-:W0:Y:S01]  /*05b0*/  LDC R13, c[0x0][0x148] ;  /* 0x00005200ff0d7b82 */ /* 0x000e220000000800 */
[----:B------:R-:W-:-:S02]  /*05c0*/  SHF.R.S32.HI R5, RZ, 0x1f, R5 ;  /* 0x0000001fff057819 */ /* 0x000fc40000011405 */
[----:B-1----:R-:W-:Y:S02]  /*05d0*/  I2FP.F32.U32 R10, UR8 ;  /* 0x00000008000a7c45 */ /* 0x002fe40008201000 */
[----:B------:R-:W-:-:S03]  /*05e0*/  LEA.HI R5, R5, R2, RZ, 0x2 ;  /* 0x0000000205057211 */ /* 0x000fc600078f10ff */
[----:B------:R-:W-:Y:S01]  /*05f0*/  FMUL R10, R10, UR4 ;  /* 0x000000040a0a7c20 */ /* 0x000fe20008400000 */
[----:B------:R-:W-:Y:S01]  /*0600*/  LOP3.LUT R5, R5, 0xfffffffc, RZ, 0xc0, !PT ;  /* 0xfffffffc05057812 */ /* 0x000fe200078ec0ff */
[----:B------:R-:W-:Y:S01]  /*0610*/  VOTEU.ALL UP0, P0 ;  /* 0x00000000003f7886 */ /* 0x000fe20000000000 */
[----:B--2---:R-:W-:Y:S01]  /*0620*/  I2FP.F32.U32 R11, R8 ;  /* 0x00000008000b7245 */ /* 0x004fe20000201000 */
[----:B------:R-:W-:Y:S01]  /*0630*/  ULDC UR4, c[0x0][0x154] ;  /* 0x0000550000047ab9 */ /* 0x000fe20000000800 */
[----:B------:R-:W-:Y:S01]  /*0640*/  VOTEU.ALL UP1, P0 ;  /* 0x00000000003f7886 */ /* 0x000fe20000020000 */
[----:B------:R-:W1:Y:S01]  /*0650*/  F2I.U32.TRUNC.NTZ R10, R10 ;  /* 0x0000000a000a7305 */ /* 0x000e62000020f000 */
[----:B------:R-:W-:Y:S01]  /*0660*/  IMAD.IADD R5, R2, 0x1, -R5 ;  /* 0x0000000102057824 */ /* 0x000fe200078e0a05 */
[----:B------:R-:W2:Y:S01]  /*0670*/  @!UP0 S2UR UR7, SR_CgaCtaId ;  /* 0x00000000000789c3 */ /* 0x000ea20000008800 */
[----:B------:R-:W-:Y:S01]  /*0680*/  @!UP0 UMOV UR6, 0x400 ;  /* 0x0000040000068882 */ /* 0x000fe20000000000 */
[----:B----4-:R-:W-:Y:S01]  /*0690*/  ISETP.EQ.U32.AND P3, PT, R14, 0x1, PT ;  /* 0x000000010e00780c */ /* 0x010fe20003f62070 */
[----:B------:R-:W-:-:S05]  /*06a0*/  IMAD R5, R4, 0x4, R5 ;  /* 0x0000000404057824 */ /* 0x000fca00078e0205 */
[----:B------:R-:W-:-:S04]  /*06b0*/  LEA.HI R2, R5, R5, RZ, 0x1 ;  /* 0x0000000505027211 */ /* 0x000fc800078f08ff */
[----:B------:R-:W-:Y:S01]  /*06c0*/  LOP3.LUT R4, R2, 0xfffffffe, RZ, 0xc0, !PT ;  /* 0xfffffffe02047812 */ /* 0x000fe200078ec0ff */
[----:B-1----:R-:W-:Y:S02]  /*06d0*/  IMAD.MOV R15, RZ, RZ, -R10 ;  /* 0x000000ffff0f7224 */ /* 0x002fe400078e0a0a */
[----:B------:R-:W-:Y:S01]  /*06e0*/  FMUL R10, R11, UR4 ;  /* 0x000000040b0a7c20 */ /* 0x000fe20008400000 */
[----:B------:R-:W-:Y:S01]  /*06f0*/  SHF.R.S32.HI R2, RZ, 0x1f, R7 ;  /* 0x0000001fff027819 */ /* 0x000fe20000011407 */
[----:B------:R-:W-:Y:S01]  /*0700*/  UMOV UR4, 0x20 ;  /* 0x0000002000047882 */ /* 0x000fe20000000000 */
[----:B---3--:R-:W-:Y:S01]  /*0710*/  IMAD R12, R12, R15, UR8 ;  /* 0x000000080c0c7e24 */ /* 0x008fe2000f8e020f */
[----:B------:R-:W-:-:S04]  /*0720*/  @!UP0 UIADD3 UR4, -UR4, 0x100000, URZ ;  /* 0x0010000004048890 */ /* 0x000fc8000fffe13f */
[----:B------:R-:W-:Y:S02]  /*0730*/  @!UP0 USHF.L.U32 UR5, UR4, 0xb, URZ ;  /* 0x0000000b04058899 */ /* 0x000fe4000800063f */
[----:B------:R-:W-:Y:S01]  /*0740*/  @!UP0 USHF.L.U32 UR4, UR4, 0x1, URZ ;  /* 0x0000000104048899 */ /* 0x000fe2000800063f */
[C---:B------:R-:W-:Y:S01]  /*0750*/  IMAD.IADD R11, R5.reuse, 0x1, -R4 ;  /* 0x00000001050b7824 */ /* 0x040fe200078e0a04 */
[----:B------:R-:W1:Y:S01]  /*0760*/  F2I.U32.TRUNC.NTZ R10, R10 ;  /* 0x0000000a000a7305 */ /* 0x000e62000020f000 */
[----:B------:R-:W-:Y:S01]  /*0770*/  LEA.HI R2, R2, R7, RZ, 0x2 ;  /* 0x0000000702027211 */ /* 0x000fe200078f10ff */
[----:B------:R-:W-:Y:S02]  /*0780*/  IMAD.SHL.U32 R4, R5, 0x4, RZ ;  /* 0x0000000405047824 */ /* 0x000fe400078e00ff */
[----:B------:R-:W-:Y:S01]  /*0790*/  ISETP.NE.AND P2, PT, R11, R12, PT ;  /* 0x0000000c0b00720c */ /* 0x000fe20003f45270 */
[----:B--2---:R-:W-:Y:S01]  /*07a0*/  @!UP0 ULEA UR6, UR7, UR6, 0x18 ;  /* 0x0000000607068291 */ /* 0x004fe2000f8ec03f */
[----:B------:R-:W-:Y:S01]  /*07b0*/  LOP3.LUT R2, R2, 0xfffffffc, RZ, 0xc0, !PT ;  /* 0xfffffffc02027812 */ /* 0x000fe200078ec0ff */
[----:B------:R-:W-:Y:S01]  /*07c0*/  VOTEU.ALL UP0, P0 ;  /* 0x00000000003f7886 */ /* 0x000fe20000000000 */
[----:B------:R-:W-:-:S02]  /*07d0*/  LOP3.LUT R5, R5, 0xc, R4, 0x78, !PT ;  /* 0x0000000c05057812 */ /* 0x000fc400078e7804 */
[----:B------:R-:W-:Y:S01]  /*07e0*/  LOP3.LUT P0, RZ, R6, 0x7, RZ, 0xc0, !PT ;  /* 0x0000000706ff7812 */ /* 0x000fe2000780c0ff */
[----:B------:R-:W-:Y:S02]  /*07f0*/  IMAD.IADD R7, R7, 0x1, -R2 ;  /* 0x0000000107077824 */ /* 0x000fe400078e0a02 */
[----:B------:R-:W-:Y:S01]  /*0800*/  IMAD.MOV.U32 R6, RZ, RZ, 0x1 ;  /* 0x00000001ff067424 */ /* 0x000fe200078e00ff */
[----:B------:R-:W-:Y:S01]  /*0810*/  ISETP.LT.U32.AND P0, PT, R5, 0x2, !P0 ;  /* 0x000000020500780c */ /* 0x000fe20004701070 */
[----:B-1----:R-:W-:Y:S01]  /*0820*/  IMAD.MOV R20, RZ, RZ, -R10 ;  /* 0x000000ffff147224 */ /* 0x002fe200078e0a0a */
[----:B------:R-:W-:Y:S01]  /*0830*/  ISETP.NE.AND P1, PT, R7, 0x3, PT ;  /* 0x000000030700780c */ /* 0x000fe20003f25270 */
[----:B------:R-:W1:Y:S02]  /*0840*/  FENCE.VIEW.ASYNC.S ;  /* 0x00000000000073c6 */ /* 0x000e640000000000 */
[----:B-1----:R1:W2:Y:S01]  /*0850*/  @!UP0 SYNCS.EXCH.64 URZ, [UR6+0xf0], UR4 ;  /* 0x0000f004063f85b2 */ /* 0x0022a20008000100 */
[----:B------:R-:W-:Y:S01]  /*0860*/  @P2 LEA.HI R2, R5, R5, RZ, 0x1 ;  /* 0x0000000505022211 */ /* 0x000fe200078f08ff */
[----:B0-----:R-:W-:Y:S01]  /*0870*/  IMAD R11, R13, R20, R8 ;  /* 0x000000140d0b7224 */ /* 0x001fe200078e0208 */
[----:B------:R-:W-:-:S02]  /*0880*/  ISETP.EQ.OR P1, PT, R7, RZ, !P1 ;  /* 0x000000ff0700720c */ /* 0x000fc40004f22670 */
[----:B------:R-:W-:Y:S02]  /*0890*/  @P2 SHF.R.S32.HI R2, RZ, 0x1, R2 ;  /* 0x00000001ff022819 */ /* 0x000fe40000011402 */
[----:B------:R-:W-:Y:S02]  /*08a0*/  ISETP.EQ.AND P1, PT, R3, RZ, P1 ;  /* 0x000000ff0300720c */ /* 0x000fe40000f22270 */
[----:B------:R-:W-:Y:S02]  /*08b0*/  @P2 ISETP.NE.AND P5, PT, R2, R11, PT ;  /* 0x0000000b0200220c */ /* 0x000fe40003fa5270 */
[----:B------:R-:W-:Y:S02]  /*08c0*/  SEL R3, RZ, 0x1, !P0 ;  /* 0x00000001ff037807 */ /* 0x000fe40004000000 */
[----:B------:R-:W-:Y:S02]  /*08d0*/  @P2 SEL R6, RZ, 0x1, P5 ;  /* 0x00000001ff062807 */ /* 0x000fe40002800000 */
[----:B------:R-:W-:Y:S01]  /*08e0*/  SEL R4, RZ, 0x1, !P1 ;  /* 0x00000001ff047807 */ /* 0x000fe20004800000 */
[----:B------:R1:W0:Y:S01]  /*08f0*/  @!UP1 SYNCS.EXCH.64 URZ, [UR6+0xf8], UR4 ;  /* 0x0000f804063f95b2 */ /* 0x0002220008000100 */
[----:B------:R-:W-:Y:S01]  /*0900*/  LOP3.LUT R6, R6, R3, RZ, 0xc0, !PT ;  /* 0x0000000306067212 */ /* 0x000fe200078ec0ff */
[----:B------:R-:W-:Y:S01]  /*0910*/  NOP ;  /* 0x0000000000007918 */ /* 0x000fe20000000000 */
[----:B------:R-:W-:Y:S01]  /*0920*/  SEL R4, R4, 0x2, P6 ;  /* 0x0000000204047807 */ /* 0x000fe20003000000 */
[----:B------:R-:W-:Y:S06]  /*0930*/  @!P3 BRA `(.L_x_4) ;  /* 0x000000000008b947 */ /* 0x000fec0003800000 */
[----:B0-2---:R-:W-:Y:S01]  /*0940*/  UCGABAR_ARV ;  /* 0x00000000000079c7 */ /* 0x005fe20008000000 */
[----:B------:R-:W-:Y:S05]  /*0950*/  BRA `(.L_x_5) ;  /* 0x0000000000047947 */ /* 0x000fea0003800000 */
.L_x_4:
[----:B0-2---:R-:W-:Y:S01]  /*0960*/  NOP ;  /* 0x0000000000007918 */ /* 0x005fe20000000000 */
.L_x_5:
[----:B------:R-:W0:Y:S01]  /*0970*/  LDC R2, c[0x0][0x65c] ;  /* 0x00019700ff027b82 */ /* 0x000e220000000800 */
[----:B------:R-:W-:Y:S01]  /*0980*/  IMAD.MOV.U32 R3, RZ, RZ, RZ ;  /* 0x000000ffff037224 */ /* 0x000fe200078e00ff */
[----:B0-----:R-:W-:Y:S01]  /*0990*/  ISETP.NE.AND P2, PT, R2, 0x1, PT ;  /* 0x000000010200780c */ /* 0x001fe20003f45270 */
[----:B------:R-:W-:-:S12]  /*09a0*/  IMAD.U32 R2, RZ, RZ, UR8 ;  /* 0x00000008ff027e24 */ /* 0x000fd8000f8e00ff */
[----:B------:R-:W0:Y:S01]  /*09b0*/  @P2 LDC R15, c[0x0][0x10] ;  /* 0x00000400ff0f2b82 */ /* 0x000e220000000800 */
[----:B------:R-:W-:Y:S02]  /*09c0*/  @P2 IMAD.MOV.U32 R9, RZ, RZ, RZ ;  /* 0x000000ffff092224 */ /* 0x000fe400078e00ff */
[----:B------:R-:W-:-:S05]  /*09d0*/  @P2 IMAD.MOV.U32 R17, RZ, RZ, RZ ;  /* 0x000000ffff112224 */ /* 0x000fca00078e00ff */
[----:B------:R-:W2:Y:S01]  /*09e0*/  @!P2 LDC R11, c[0x0][0xc] ;  /* 0x00000300ff0bab82 */ /* 0x000ea20000000800 */
[----:B0-----:R-:W-:-:S04]  /*09f0*/  @P2 IMAD.WIDE.U32 R14, R15, UR8, R8 ;  /* 0x000000080f0e2c25 */ /* 0x001fc8000f8e0008 */
[----:B--2---:R-:W-:-:S04]  /*0a00*/  @!P2 IMAD.WIDE.U32 R10, R8, R11, R2 ;  /* 0x0000000b080aa225 */ /* 0x004fc800078e0002 */
[----:B------:R-:W-:Y:S02]  /*0a10*/  @P2 IMAD.MOV.U32 R2, RZ, RZ, R14 ;  /* 0x000000ffff022224 */ /* 0x000fe400078e000e */
[----:B------:R-:W-:Y:S02]  /*0a20*/  @P2 IMAD.IADD R3, R15, 0x1, R17 ;  /* 0x000000010f032824 */ /* 0x000fe400078e0211 */
[----:B------:R-:W-:Y:S02]  /*0a30*/  @!P2 IMAD.MOV.U32 R2, RZ, RZ, R10 ;  /* 0x000000ffff02a224 */ /* 0x000fe400078e000a */
[----:B------:R-:W-:Y:S01]  /*0a40*/  @!P2 IMAD.MOV.U32 R3, RZ, RZ, R11 ;  /* 0x000000ffff03a224 */ /* 0x000fe200078e000b */
[----:B------:R-:W-:Y:S06]  /*0a50*/  @!P3 BRA `(.L_x_6) ;  /* 0x00000000000cb947 */ /* 0x000fec0003800000 */
[----:B------:R-:W-:Y:S01]  /*0a60*/  UCGABAR_WAIT ;  /* 0x0000000000007dc7 */ /* 0x000fe20008000000 */
[----:B------:R-:W-:Y:S01]  /*0a70*/  CCTL.IVALL ;  /* 0x00000000ff00798f */ /* 0x000fe20002000000 */
[----:B------:R-:W-:Y:S05]  /*0a80*/  BRA `(.L_x_7) ;  /* 0x0000000000047947 */ /* 0x000fea0003800000 */
.L_x_6:
[----:B------:R-:W-:Y:S06]  /*0a90*/  BAR.SYNC.DEFER_BLOCKING 0x0 ;  /* 0x0000000000007b1d */ /* 0x000fec0000010000 */
.L_x_7:
[----:B------:R-:W-:Y:S05]  /*0aa0*/  @!P4 BRA `(.L_x_8) ;  /* 0x000000740048c947 */ /* 0x000fea0003800000 */
[----:B------:R-:W-:-:S13]  /*0ab0*/  ISETP.GT.U32.AND P0, PT, R16, 0x1, PT ;  /* 0x000000011000780c */ /* 0x000fda0003f04070 */
[----:B-1----:R-:W-:Y:S05]  /*0ac0*/  @P0 EXIT ;  /* 0x000000000000094d */ /* 0x002fea0003800000 */
[----:B------:R-:W-:Y:S01]  /*0ad0*/  ULDC.64 UR4, c[0x0][0x650] ;  /* 0x0001940000047ab9 */ /* 0x000fe20000000a00 */
[----:B------:R-:W-:Y:S01]  /*0ae0*/  PRMT R14, RZ, 0x7610, R14 ;  /* 0x00007610ff0e7816 */ /* 0x000fe2000000000e */
[----:B------:R-:W-:Y:S01]  /*0af0*/  IMAD.MOV.U32 R10, RZ, RZ, -0x1 ;  /* 0xffffffffff0a7424 */ /* 0x000fe200078e00ff */
[----:B------:R-:W-:Y:S01]  /*0b00*/  ISETP.GE.U32.AND P0, PT, R2, UR4, PT ;  /* 0x0000000402007c0c */ /* 0x000fe2000bf06070 */
[----:B------:R-:W-:Y:S02]  /*0b10*/  IMAD.MOV.U32 R11, RZ, RZ, -0x1 ;  /* 0xffffffffff0b7424 */ /* 0x000fe400078e00ff */
[----:B------:R-:W-:Y:S01]  /*0b20*/  IMAD.MOV.U32 R7, RZ, RZ, -0x1 ;  /* 0xffffffffff077424 */ /* 0x000fe200078e00ff */
[----:B------:R-:W-:-:S13]  /*0b30*/  ISETP.GE.U32.AND.EX P0, PT, R3, UR5, PT, P0 ;  /* 0x0000000503007c0c */ /* 0x000fda000bf06100 */
[----:B------:R-:W-:Y:S05]  /*0b40*/  @P0 BRA `(.L_x_9) ;  /* 0x0000000400280947 */ /* 0x000fea0003800000 */
[----:B------:R-:W0:Y:S01]  /*0b50*/  LDC.64 R22, c[0x0][0x628] ;  /* 0x00018a00ff167b82 */ /* 0x000e220000000a00 */
[----:B------:R-:W-:Y:S02]  /*0b60*/  IMAD.MOV.U32 R10, RZ, RZ, R2 ;  /* 0x000000ffff0a7224 */ /* 0x000fe400078e0002 */
[----:B------:R-:W-:-:S05]  /*0b70*/  IMAD.MOV.U32 R11, RZ, RZ, R3 ;  /* 0x000000ffff0b7224 */ /* 0x000fca00078e0003 */
[----:B------:R-:W1:Y:S08]  /*0b80*/  LDC R18, c[0x0][0x630] ;  /* 0x00018c00ff127b82 */ /* 0x000e700000000800 */
[----:B------:R-:W2:Y:S01]  /*0b90*/  LDC.64 R24, c[0x0][0x620] ;  /* 0x00018800ff187b82 */ /* 0x000ea20000000a00 */
[----:B0-----:R-:W-:-:S04]  /*0ba0*/  ISETP.NE.U32.AND P0, PT, R22, RZ, PT ;  /* 0x000000ff1600720c */ /* 0x001fc80003f05070 */
[----:B------:R-:W-:-:S13]  /*0bb0*/  ISETP.NE.AND.EX P0, PT, R23, RZ, PT, P0 ;  /* 0x000000ff1700720c */ /* 0x000fda0003f05300 */
[----:B-12---:R-:W-:Y:S05]  /*0bc0*/  @!P0 BRA `(.L_x_10) ;  /* 0x0000000000288947 */ /* 0x006fea0003800000 */
[----:B------:R-:W0:Y:S02]  /*0bd0*/  LDC R7, c[0x0][0x634] ;  /* 0x00018d00ff077b82 */ /* 0x000e240000000800 */
[----:B0-----:R-:W-:-:S05]  /*0be0*/  IADD3 R7, P0, R2, R7, RZ ;  /* 0x0000000702077210 */ /* 0x001fca0007f1e0ff */
[----:B------:R-:W-:-:S04]  /*0bf0*/  IMAD.X R19, RZ, RZ, R3, P0 ;  /* 0x000000ffff137224 */ /* 0x000fc800000e0603 */
[----:B------:R-:W-:-:S04]  /*0c00*/  IMAD.WIDE.U32 R10, R19, R22, RZ ;  /* 0x00000016130a7225 */ /* 0x000fc800078e00ff */
[----:B------:R-:W-:-:S04]  /*0c10*/  IMAD.WIDE.U32 R14, P0, R7, R23, R10 ;  /* 0x00000017070e7225 */ /* 0x000fc8000780000a */
[----:B------:R-:W-:-:S04]  /*0c20*/  IMAD.WIDE.U32 R10, R7, R22, RZ ;  /* 0x00000016070a7225 */ /* 0x000fc800078e00ff */
[----:B------:R-:W-:Y:S01]  /*0c30*/  IMAD.X R17, RZ, RZ, RZ, P0 ;  /* 0x000000ffff117224 */ /* 0x000fe200000e06ff */
[----:B------:R-:W-:Y:S01]  /*0c40*/  IADD3 RZ, P0, R11, R14, RZ ;  /* 0x0000000e0bff7210 */ /* 0x000fe20007f1e0ff */
[----:B------:R-:W-:-:S04]  /*0c50*/  IMAD.MOV.U32 R16, RZ, RZ, R15 ;  /* 0x000000ffff107224 */ /* 0x000fc800078e000f */
[----:B------:R-:W-:-:S08]  /*0c60*/  IMAD.WIDE.U32.X R10, R19, R23, R16, P0 ;  /* 0x00000017130a7225 */ /* 0x000fd000000e0410 */
.L_x_10:
[----:B------:R-:W0:Y:S01]  /*0c70*/  LDC.64 R26, c[0x0][0x640] ;  /* 0x00019000ff1a7b82 */ /* 0x000e220000000a00 */
[--C-:B------:R-:W-:Y:S01]  /*0c80*/  SHF.R.U64 R28, R10, R18, R11.reuse ;  /* 0x000000120a1c7219 */ /* 0x100fe2000000120b */
[----:B------:R-:W-:Y:S01]  /*0c90*/  IMAD R29, R13, R20, R8 ;  /* 0x000000140d1d7224 */ /* 0x000fe200078e0208 */
[----:B------:R-:W-:Y:S01]  /*0ca0*/  SHF.R.U32.HI R7, RZ, R18, R11 ;  /* 0x00000012ff077219 */ /* 0x000fe2000001160b */
[----:B------:R-:W-:Y:S01]  /*0cb0*/  IMAD.MOV.U32 R23, RZ, RZ, 0x1 ;  /* 0x00000001ff177424 */ /* 0x000fe200078e00ff */
[----:B------:R-:W-:-:S03]  /*0cc0*/  IADD3 R9, P0, RZ, -R28, RZ ;  /* 0x8000001cff097210 */ /* 0x000fc60007f1e0ff */
[----:B------:R-:W1:Y:S02]  /*0cd0*/  LDC R16, c[0x0][0x618] ;  /* 0x00018600ff107b82 */ /* 0x000e640000000800 */
[----:B------:R-:W-:Y:S02]  /*0ce0*/  IMAD.X R7, RZ, RZ, ~R7, P0 ;  /* 0x000000ffff077224 */ /* 0x000fe400000e0e07 */
[----:B------:R-:W-:-:S04]  /*0cf0*/  IMAD.WIDE.U32 R10, R9, R24, R2 ;  /* 0x00000018090a7225 */ /* 0x000fc800078e0002 */
[----:B------:R-:W2:Y:S01]  /*0d00*/  LDC R15, c[0x0][0x608] ;  /* 0x00018200ff0f7b82 */ /* 0x000ea20000000800 */
[----:B------:R-:W-:-:S04]  /*0d10*/  IMAD R14, R7, R24, RZ ;  /* 0x00000018070e7224 */ /* 0x000fc800078e02ff */
[----:B------:R-:W-:-:S03]  /*0d20*/  IMAD R7, R9, R25, R14 ;  /* 0x0000001909077224 */ /* 0x000fc600078e020e */
[----:B------:R-:W3:Y:S01]  /*0d30*/  LDC R22, c[0x0][0x658] ;  /* 0x00019600ff167b82 */ /* 0x000ee20000000800 */
[----:B------:R-:W-:Y:S01]  /*0d40*/  IMAD.IADD R7, R11, 0x1, R7 ;  /* 0x000000010b077824 */ /* 0x000fe200078e0207 */
[----:B0-----:R-:W-:-:S04]  /*0d50*/  ISETP.NE.U32.AND P0, PT, R26, RZ, PT ;  /* 0x000000ff1a00720c */ /* 0x001fc80003f05070 */
[----:B------:R-:W-:Y:S02]  /*0d60*/  ISETP.NE.AND.EX P0, PT, R27, RZ, PT, P0 ;  /* 0x000000ff1b00720c */ /* 0x000fe40003f05300 */
[----:B------:R-:W0:Y:S01]  /*0d70*/  LDC R18, c[0x0][0x600] ;  /* 0x00018000ff127b82 */ /* 0x000e220000000800 */
[-CC-:B-1----:R-:W-:Y:S02]  /*0d80*/  SHF.R.U64 R19, R10, R16.reuse, R7.reuse ;  /* 0x000000100a137219 */ /* 0x182fe40000001207 */
[----:B------:R-:W-:Y:S01]  /*0d90*/  SHF.R.U32.HI R10, RZ, R16, R7 ;  /* 0x00000010ff0a7219 */ /* 0x000fe20000011607 */
[----:B------:R-:W-:-:S04]  /*0da0*/  IMAD.MOV.U32 R7, RZ, RZ, -0x1 ;  /* 0xffffffffff077424 */ /* 0x000fc800078e00ff */
[----:B------:R-:W1:Y:S01]  /*0db0*/  LDC R21, c[0x0][0x648] ;  /* 0x00019200ff157b82 */ /* 0x000e620000000800 */
[-CC-:B--2---:R-:W-:Y:S02]  /*0dc0*/  SHF.R.U64 R16, R19, R15.reuse, R10.reuse ;  /* 0x0000000f13107219 */ /* 0x184fe4000000120a */
[----:B------:R-:W-:-:S05]  /*0dd0*/  SHF.R.U32.HI R9, RZ, R15, R10 ;  /* 0x0000000fff097219 */ /* 0x000fca000001160a */
[----:B------:R-:W2:Y:S01]  /*0de0*/  LDC R24, c[0x0][0x638] ;  /* 0x00018e00ff187b82 */ /* 0x000ea20000000800 */
[-CC-:B---3--:R-:W-:Y:S02]  /*0df0*/  SHF.R.U64 R20, R16, R22.reuse, R9.reuse ;  /* 0x0000001610147219 */ /* 0x188fe40000001209 */
[-C--:B------:R-:W-:Y:S02]  /*0e00*/  SHF.L.U32 R7, R7, R22.reuse, RZ ;  /* 0x0000001607077219 */ /* 0x080fe400000006ff */
[----:B------:R-:W-:Y:S01]  /*0e10*/  SHF.R.U32.HI R9, RZ, R22, R9 ;  /* 0x00000016ff097219 */ /* 0x000fe20000011609 */
[----:B------:R-:W-:Y:S01]  /*0e20*/  IMAD.MOV.U32 R8, RZ, RZ, R20 ;  /* 0x000000ffff087224 */ /* 0x000fe200078e0014 */
[----:B------:R-:W-:Y:S01]  /*0e30*/  LOP3.LUT R13, RZ, R7, RZ, 0x33, !PT ;  /* 0x00000007ff0d7212 */ /* 0x000fe200078e33ff */
[----:B------:R-:W3:Y:S01]  /*0e40*/  LDC R25, c[0x0][0x610] ;  /* 0x00018400ff197b82 */ /* 0x000ee20000000800 */
[----:B------:R-:W-:Y:S05]  /*0e50*/  @!P0 BRA `(.L_x_11) ;  /* 0x0000000000288947 */ /* 0x000fea0003800000 */
[----:B------:R-:W4:Y:S02]  /*0e60*/  LDC R7, c[0x0][0x64c] ;  /* 0x00019300ff077b82 */ /* 0x000f240000000800 */
[----:B----4-:R-:W-:-:S05]  /*0e70*/  IADD3 R7, P0, R20, R7, RZ ;  /* 0x0000000714077210 */ /* 0x010fca0007f1e0ff */
        /* <DEDUP_REMOVED lines=8> */
.L_x_11:
[----:B-1----:R-:W-:Y:S01]  /*0f00*/  SHF.R.U64 R9, R8, R21, R9 ;  /* 0x0000001508097219 */ /* 0x002fe20000001209 */
[----:B0-----:R-:W-:Y:S01]  /*0f10*/  VIADD R10, R18, 0xffffffff ;  /* 0xffffffff120a7836 */ /* 0x001fe20000000000 */
[----:B------:R-:W-:Y:S01]  /*0f20*/  SHF.L.U32 R7, R23, R22, RZ ;  /* 0x0000001617077219 */ /* 0x000fe200000006ff */
[----:B------:R-:W-:Y:S01]  /*0f30*/  IMAD.MOV.U32 R14, RZ, RZ, 0x1 ;  /* 0x00000001ff0e7424 */ /* 0x000fe200078e00ff */
[----:B------:R-:W-:Y:S01]  /*0f40*/  LOP3.LUT R8, R16, R13, RZ, 0xc0, !PT ;  /* 0x0000000d10087212 */ /* 0x000fe200078ec0ff */
[----:B------:R-:W-:Y:S01]  /*0f50*/  IMAD.MOV R11, RZ, RZ, -R9 ;  /* 0x000000ffff0b7224 */ /* 0x000fe200078e0a09 */
[----:B------:R-:W-:Y:S02]  /*0f60*/  SEL R12, R12, R29, !P2 ;  /* 0x0000001d0c0c7207 */ /* 0x000fe40005000000 */
[----:B------:R-:W-:Y:S01]  /*0f70*/  LOP3.LUT R10, R19, R10, RZ, 0xc0, !PT ;  /* 0x0000000a130a7212 */ /* 0x000fe200078ec0ff */
[----:B------:R-:W-:Y:S02]  /*0f80*/  IMAD R9, R7, R9, R8 ;  /* 0x0000000907097224 */ /* 0x000fe400078e0208 */
[----:B--2---:R-:W-:-:S02]  /*0f90*/  IMAD R7, R11, R24, R20 ;  /* 0x000000180b077224 */ /* 0x004fc400078e0214 */
[----:B---3--:R-:W-:Y:S02]  /*0fa0*/  IMAD R12, R9, R25, R12 ;  /* 0x00000019090c7224 */ /* 0x008fe400078e020c */
[----:B------:R-:W-:-:S05]  /*0fb0*/  IMAD R7, R7, R18, R10 ;  /* 0x0000001207077224 */ /* 0x000fca00078e020a */
[----:B------:R-:W-:Y:S02]  /*0fc0*/  SEL R11, R7, R12, !P2 ;  /* 0x0000000c070b7207 */ /* 0x000fe40005000000 */
[----:B------:R-:W-:Y:S01]  /*0fd0*/  SEL R10, R12, R7, !P2 ;  /* 0x000000070c0a7207 */ /* 0x000fe20005000000 */
[----:B------:R-:W-:-:S07]  /*0fe0*/  IMAD.MOV.U32 R7, RZ, RZ, R28 ;  /* 0x000000ffff077224 */ /* 0x000fce00078e001c */
.L_x_9:
[----:B------:R-:W-:-:S08]  /*0ff0*/  NOP ;  /* 0x0000000000007918 */ /* 0x000fd00000000000 */
[----:B------:R-:W0:Y:S02]  /*1000*/  USETMAXREG.TRY_ALLOC.CTAPOOL UP0, 0xe8 ;  /* 0x000000e8000079c8 */ /* 0x000e240008000600 */
[----:B0-----:R-:W-:-:S13]  /*1010*/  PLOP3.LUT P0, PT, PT, PT, UP0, 0x80, 0x0 ;  /* 0x000000000000781c */ /* 0x001fda0003f0f008 */
[----:B------:R-:W-:Y:S05]  /*1020*/  @!P0 BRA `(.L_x_9) ;  /* 0xfffffffc00f08947 */ /* 0x000fea000383ffff */
[----:B------:R-:W-:Y:S01]  /*1030*/  ULDC.64 UR4, c[0x0][0x598] ;  /* 0x0001660000047ab9 */ /* 0x000fe20000000a00 */
[----:B------:R-:W-:Y:S01]  /*1040*/  ULDC.64 UR16, c[0x0][0x208] ;  /* 0x0000820000107ab9 */ /* 0x000fe20000000a00 */
[----:B------:R-:W-:-:S04]  /*1050*/  ISETP.NE.U32.AND P0, PT, RZ, UR4, PT ;  /* 0x00000004ff007c0c */ /* 0x000fc8000bf05070 */
[----:B------:R-:W-:-:S13]  /*1060*/  ISETP.NE.AND.EX P0, PT, RZ, UR5, PT, P0 ;  /* 0x00000005ff007c0c */ /* 0x000fda000bf05300 */
[----:B------:R-:W-:Y:S05]  /*1070*/  @!P0 BRA `(.L_x_12) ;  /* 0x00000000001c8947 */ /* 0x000fea0003800000 */
[----:B------:R-:W0:Y:S02]  /*1080*/  LDC.64 R8, c[0x0][0x598] ;  /* 0x00016600ff087b82 */ /* 0x000e240000000a00 */
[----:B0-----:R-:W2:Y:S02]  /*1090*/  LDG.E.64 R8, desc[UR16][R8.64] ;  /* 0x0000001008087981 */ /* 0x001ea4000c1e1b00 */
[----:B--2---:R-:W-:-:S04]  /*10a0*/  ISETP.NE.U32.AND P0, PT, R8, RZ, PT ;  /* 0x000000ff0800720c */ /* 0x004fc80003f05070 */
[----:B------:R-:W-:-:S13]  /*10b0*/  ISETP.NE.AND.EX P0, PT, R9, RZ, PT, P0 ;  /* 0x000000ff0900720c */ /* 0x000fda0003f05300 */
[----:B------:R-:W-:Y:S05]  /*10c0*/  @!P0 BRA `(.L_x_12) ;  /* 0x0000000000088947 */ /* 0x000fea0003800000 */
[----:B------:R0:W5:Y:S01]  /*10d0*/  LD.E R8, desc[UR16][R8.64] ;  /* 0x0000001008087980 */ /* 0x000162000c101900 */
[----:B------:R-:W-:Y:S05]  /*10e0*/  BRA `(.L_x_13) ;  /* 0x0000000000207947 */ /* 0x000fea0003800000 */
.L_x_12:
[----:B------:R-:W-:Y:S02]  /*10f0*/  ULDC.64 UR4, c[0x0][0x588] ;  /* 0x0001620000047ab9 */ /* 0x000fe40000000a00 */
[----:B------:R-:W-:-:S04]  /*1100*/  ISETP.NE.U32.AND P0, PT, RZ, UR4, PT ;  /* 0x00000004ff007c0c */ /* 0x000fc8000bf05070 */
[----:B------:R-:W-:-:S13]  /*1110*/  ISETP.NE.AND.EX P0, PT, RZ, UR5, PT, P0 ;  /* 0x00000005ff007c0c */ /* 0x000fda000bf05300 */
[----:B------:R-:W-:Y:S05]  /*1120*/  @!P0 BRA `(.L_x_14) ;  /* 0x00000000000c8947 */ /* 0x000fea0003800000 */
[----:B------:R-:W0:Y:S02]  /*1130*/  LDC.64 R8, c[0x0][0x588] ;  /* 0x00016200ff087b82 */ /* 0x000e240000000a00 */
[----:B0-----:R1:W5:Y:S01]  /*1140*/  LDG.E R8, desc[UR16][R8.64] ;  /* 0x0000001008087981 */ /* 0x001362000c1e1900 */
[----:B------:R-:W-:Y:S05]  /*1150*/  BRA `(.L_x_13) ;  /* 0x0000000000047947 */ /* 0x000fea0003800000 */
.L_x_14:
[----:B------:R-:W2:Y:S02]  /*1160*/  LDC R8, c[0x0][0x580] ;  /* 0x00016000ff087b82 */ /* 0x000ea40000000800 */
.L_x_13:
[----:B------:R-:W-:Y:S02]  /*1170*/  ULDC.64 UR4, c[0x0][0x5a0] ;  /* 0x0001680000047ab9 */ /* 0x000fe40000000a00 */
[----:B------:R-:W-:-:S04]  /*1180*/  ISETP.NE.U32.AND P0, PT, RZ, UR4, PT ;  /* 0x00000004ff007c0c */ /* 0x000fc8000bf05070 */
[----:B------:R-:W-:-:S13]  /*1190*/  ISETP.NE.AND.EX P0, PT, RZ, UR5, PT, P0 ;  /* 0x00000005ff007c0c */ /* 0x000fda000bf05300 */
[----:B------:R-:W-:Y:S05]  /*11a0*/  @!P0 BRA `(.L_x_15) ;  /* 0x00000000001c8947 */ /* 0x000fea0003800000 */
[----:B------:R-:W3:Y:S02]  /*11b0*/  LDC.64 R12, c[0x0][0x5a0] ;  /* 0x00016800ff0c7b82 */ /* 0x000ee40000000a00 */
[----:B---3--:R-:W3:Y:S02]  /*11c0*/  LDG.E.64 R12, desc[UR16][R12.64] ;  /* 0x000000100c0c7981 */ /* 0x008ee4000c1e1b00 */
[----:B---3--:R-:W-:-:S04]  /*11d0*/  ISETP.NE.U32.AND P0, PT, R12, RZ, PT ;  /* 0x000000ff0c00720c */ /* 0x008fc80003f05070 */
[----:B------:R-:W-:-:S13]  /*11e0*/  ISETP.NE.AND.EX P0, PT, R13, RZ, PT, P0 ;  /* 0x000000ff0d00720c */ /* 0x000fda0003f05300 */
[----:B------:R-:W-:Y:S05]  /*11f0*/  @!P0 BRA `(.L_x_15) ;  /* 0x0000000000088947 */ /* 0x000fea0003800000 */
[----:B01----:R0:W5:Y:S01]  /*1200*/  LD.E R9, desc[UR16][R12.64] ;  /* 0x000000100c097980 */ /* 0x003162000c101900 */
[----:B------:R-:W-:Y:S05]  /*1210*/  BRA `(.L_x_16) ;  /* 0x0000000000207947 */ /* 0x000fea0003800000 */
.L_x_15:
[----:B------:R-:W-:Y:S02]  /*1220*/  ULDC.64 UR4, c[0x0][0x590] ;  /* 0x0001640000047ab9 */ /* 0x000fe40000000a00 */
[----:B------:R-:W-:-:S04]  /*1230*/  ISETP.NE.U32.AND P0, PT, RZ, UR4, PT ;  /* 0x00000004ff007c0c */ /* 0x000fc8000bf05070 */
[----:B------:R-:W-:-:S13]  /*1240*/  ISETP.NE.AND.EX P0, PT, RZ, UR5, PT, P0 ;  /* 0x00000005ff007c0c */ /* 0x000fda000bf05300 */
[----:B------:R-:W-:Y:S05]  /*1250*/  @!P0 BRA `(.L_x_17) ;  /* 0x00000000000c8947 */ /* 0x000fea0003800000 */
[----:B------:R-:W0:Y:S02]  /*1260*/  LDC.64 R12, c[0x0][0x590] ;  /* 0x00016400ff0c7b82 */ /* 0x000e240000000a00 */
[----:B01----:R1:W5:Y:S01]  /*1270*/  LDG.E R9, desc[UR16][R12.64] ;  /* 0x000000100c097981 */ /* 0x003362000c1e1900 */
[----:B------:R-:W-:Y:S05]  /*1280*/  BRA `(.L_x_16) ;  /* 0x0000000000047947 */ /* 0x000fea0003800000 */
.L_x_17:
[----:B01----:R-:W3:Y:S02]  /*1290*/  LDC R9, c[0x0][0x584] ;  /* 0x00016100ff097b82 */ /* 0x003ee40000000800 */
.L_x_16:
[----:B------:R-:W-:-:S13]  /*12a0*/  LOP3.LUT P0, RZ, R14, 0xff, RZ, 0xc0, !PT ;  /* 0x000000ff0eff7812 */ /* 0x000fda000780c0ff */
[----:B------:R-:W-:Y:S05]  /*12b0*/  @!P0 EXIT ;  /* 0x000000000000894d */ /* 0x000fea0003800000 */
[----:B------:R-:W-:Y:S01]  /*12c0*/  ULDC UR4, c[0x0][0x28c] ;  /* 0x0000a30000047ab9 */ /* 0x000fe20000000800 */
[----:B------:R-:W-:Y:S01]  /*12d0*/  LOP3.LUT R142, R4, 0x1, RZ, 0xfc, !PT ;  /* 0x00000001048e7812 */ /* 0x000fe200078efcff */
[----:B------:R-:W-:-:S04]  /*12e0*/  UIADD3 UR4, UR4, 0x3f, URZ ;  /* 0x0000003f04047890 */ /* 0x000fc8000fffe03f */
[----:B------:R-:W-:-:S04]  /*12f0*/  USHF.R.S32.HI UR5, URZ, 0x1f, UR4 ;  /* 0x0000001f3f057899 */ /* 0x000fc80008011404 */
[----:B------:R-:W-:-:S03]  /*1300*/  ULEA.HI UR5, UR5, UR4, URZ, 0x6 ;  /* 0x0000000405057291 */ /* 0x000fc6000f8f303f */
[----:B------:R-:W-:Y:S01]  /*1310*/  UMOV UR4, URZ ;  /* 0x0000003f00047c82 */ /* 0x000fe20008000000 */
[----:B------:R-:W-:-:S03]  /*1320*/  USHF.R.S32.HI UR9, URZ, 0x6, UR5 ;  /* 0x000000063f097899 */ /* 0x000fc60008011405 */
[----:B------:R-:W-:-:S09]  /*1330*/  UMOV UR5, URZ ;  /* 0x0000003f00057c82 */ /* 0x000fd20008000000 */
.L_x_172:
[----:B01----:R-:W-:Y:S01]  /*1340*/  LOP3.LUT R12, R0, 0x80, RZ, 0xc0, !PT ;  /* 0x00000080000c7812 */ /* 0x003fe200078ec0ff */
[----:B------:R-:W0:Y:S01]  /*1350*/  S2UR UR13, SR_CgaCtaId ;  /* 0x00000000000d79c3 */ /* 0x000e220000008800 */
[----:B------:R-:W-:Y:S01]  /*1360*/  UMOV UR12, 0x400 ;  /* 0x00000400000c7882 */ /* 0x000fe20000000000 */
[----:B------:R-:W-:Y:S01]  /*1370*/  UMOV UR6, URZ ;  /* 0x0000003f00067c82 */ /* 0x000fe20008000000 */
[----:B------:R-:W-:Y:S01]  /*1380*/  SHF.R.U32.HI R12, RZ, 0x7, R12 ;  /* 0x00000007ff0c7819 */ /* 0x000fe2000001160c */
[----:B------:R-:W-:Y:S01]  /*1390*/  UMOV UR7, URZ ;  /* 0x0000003f00077c82 */ /* 0x000fe20008000000 */
[----:B------:R-:W-:Y:S01]  /*13a0*/  UMOV UR18, UR5 ;  /* 0x0000000500127c82 */ /* 0x000fe20008000000 */
[----:B------:R-:W-:Y:S02]  /*13b0*/  CS2R R16, SRZ ;  /* 0x0000000000107805 */ /* 0x000fe4000001ff00 */
[----:B------:R-:W-:Y:S01]  /*13c0*/  CS2R R14, SRZ ;  /* 0x00000000000e7805 */ /* 0x000fe2000001ff00 */
[----:B------:R-:W1:Y:S01]  /*13d0*/  LDC R13, c[0x0][0x28c] ;  /* 0x0000a300ff0d7b82 */ /* 0x000e620000000800 */
[----:B------:R-:W4:Y:S01]  /*13e0*/  SHFL.IDX PT, R12, R12, RZ, 0x1f ;  /* 0x00001fff0c0c7589 */ /* 0x000f2200000e0000 */
[----:B------:R-:W-:-:S02]  /*13f0*/  CS2R R18, SRZ ;  /* 0x0000000000127805 */ /* 0x000fc4000001ff00 */
[----:B------:R-:W-:Y:S02]  /*1400*/  CS2R R20, SRZ ;  /* 0x0000000000147805 */ /* 0x000fe4000001ff00 */
[----:B------:R-:W-:Y:S02]  /*1410*/  CS2R R22, SRZ ;  /* 0x0000000000167805 */ /* 0x000fe4000001ff00 */
[----:B------:R-:W-:Y:S02]  /*1420*/  CS2R R88, SRZ ;  /* 0x0000000000587805 */ /* 0x000fe4000001ff00 */
[----:B------:R-:W-:Y:S02]  /*1430*/  CS2R R90, SRZ ;  /* 0x00000000005a7805 */ /* 0x000fe4000001ff00 */
[----:B------:R-:W-:Y:S02]  /*1440*/  CS2R R94, SRZ ;  /* 0x00000000005e7805 */ /* 0x000fe4000001ff00 */
        /* <DEDUP_REMOVED lines=16> */
[----:B-1----:R-:W-:Y:S02]  /*1550*/  ISETP.GE.AND P0, PT, R13, 0x1, PT ;  /* 0x000000010d00780c */ /* 0x002fe40003f06270 */
[----:B------:R-:W-:Y:S02]  /*1560*/  CS2R R126, SRZ ;  /* 0x00000000007e7805 */ /* 0x000fe4000001ff00 */
[----:B----4-:R-:W-:-:S02]  /*1570*/  R2UR UR8, R12 ;  /* 0x000000000c0872ca */ /* 0x010fc400000e0000 */
[----:B------:R-:W-:Y:S02]  /*1580*/  CS2R R128, SRZ ;  /* 0x0000000000807805 */ /* 0x000fe4000001ff00 */
[----:B------:R-:W-:Y:S02]  /*1590*/  CS2R R130, SRZ ;  /* 0x0000000000827805 */ /* 0x000fe4000001ff00 */
[----:B------:R-:W-:Y:S02]  /*15a0*/  CS2R R132, SRZ ;  /* 0x0000000000847805 */ /* 0x000fe4000001ff00 */
[----:B------:R-:W-:Y:S02]  /*15b0*/  CS2R R134, SRZ ;  /* 0x0000000000867805 */ /* 0x000fe4000001ff00 */
[----:B------:R-:W-:Y:S02]  /*15c0*/  CS2R R136, SRZ ;  /* 0x0000000000887805 */ /* 0x000fe4000001ff00 */
[----:B------:R-:W-:Y:S01]  /*15d0*/  CS2R R138, SRZ ;  /* 0x00000000008a7805 */ /* 0x000fe2000001ff00 */
[----:B------:R-:W-:Y:S01]  /*15e0*/  IMAD.MOV.U32 R141, RZ, RZ, RZ ;  /* 0x000000ffff8d7224 */ /* 0x000fe200078e00ff */
[----:B------:R-:W-:Y:S01]  /*15f0*/  CS2R R24, SRZ ;  /* 0x0000000000187805 */ /* 0x000fe2000001ff00 */
[----:B------:R-:W-:Y:S01]  /*1600*/  IMAD.MOV.U32 R143, RZ, RZ, RZ ;  /* 0x000000ffff8f7224 */ /* 0x000fe200078e00ff */
[----:B---3--:R-:W-:Y:S01]  /*1610*/  CS2R R26, SRZ ;  /* 0x00000000001a7805 */ /* 0x008fe2000001ff00 */
[----:B------:R-:W-:Y:S01]  /*1620*/  IMAD.U32 R144, RZ, RZ, UR4 ;  /* 0x00000004ff907e24 */ /* 0x000fe2000f8e00ff */
[----:B------:R-:W-:Y:S01]  /*1630*/  CS2R R28, SRZ ;  /* 0x00000000001c7805 */ /* 0x000fe2000001ff00 */
[----:B------:R-:W-:Y:S01]  /*1640*/  ULEA.HI UR10, UR8, UR8, URZ, 0x1 ;  /* 0x00000008080a7291 */ /* 0x000fe2000f8f083f */
[----:B------:R-:W-:-:S02]  /*1650*/  CS2R R30, SRZ ;  /* 0x00000000001e7805 */ /* 0x000fc4000001ff00 */
[----:B------:R-:W-:Y:S02]  /*1660*/  CS2R R32, SRZ ;  /* 0x0000000000207805 */ /* 0x000fe4000001ff00 */
[----:B------:R-:W-:Y:S01]  /*1670*/  CS2R R34, SRZ ;  /* 0x0000000000227805 */ /* 0x000fe2000001ff00 */
[----:B------:R-:W-:Y:S01]  /*1680*/  ULOP3.LUT UR11, UR10, 0xffffe, URZ, 0xc0, !UPT ;  /* 0x000ffffe0a0b7892 */ /* 0x000fe2000f8ec03f */
[----:B------:R-:W-:Y:S01]  /*1690*/  CS2R R36, SRZ ;  /* 0x0000000000247805 */ /* 0x000fe2000001ff00 */
[----:B0-----:R-:W-:Y:S01]  /*16a0*/  ULEA UR10, UR13, UR12, 0x18 ;  /* 0x0000000c0d0a7291 */ /* 0x001fe2000f8ec03f */
[----:B------:R-:W-:Y:S01]  /*16b0*/  CS2R R38, SRZ ;  /* 0x0000000000267805 */ /* 0x000fe2000001ff00 */
[----:B------:R-:W-:Y:S01]  /*16c0*/  UIADD3 UR11, UR8, -UR11, URZ ;  /* 0x8000000b080b7290 */ /* 0x000fe2000fffe03f */
[----:B------:R-:W-:Y:S02]  /*16d0*/  CS2R R40, SRZ ;  /* 0x0000000000287805 */ /* 0x000fe4000001ff00 */
[----:B------:R-:W-:Y:S01]  /*16e0*/  CS2R R42, SRZ ;  /* 0x00000000002a7805 */ /* 0x000fe2000001ff00 */
[----:B------:R-:W-:Y:S01]  /*16f0*/  UMOV UR8, URZ ;  /* 0x0000003f00087c82 */ /* 0x000fe20008000000 */
[----:B------:R-:W-:Y:S01]  /*1700*/  ULEA UR11, UR11, UR10, 0xc ;  /* 0x0000000a0b0b7291 */ /* 0x000fe2000f8e603f */
[----:B------:R-:W-:-:S02]  /*1710*/  CS2R R44, SRZ ;  /* 0x00000000002c7805 */ /* 0x000fc4000001ff00 */
[----:B------:R-:W-:Y:S02]  /*1720*/  CS2R R46, SRZ ;  /* 0x00000000002e7805 */ /* 0x000fe4000001ff00 */
[----:B------:R-:W-:Y:S01]  /*1730*/  CS2R R48, SRZ ;  /* 0x0000000000307805 */ /* 0x000fe2000001ff00 */
[----:B------:R-:W-:Y:S01]  /*1740*/  UIADD3 UR11, UR11, 0x200, URZ ;  /* 0x000002000b0b7890 */ /* 0x000fe2000fffe03f */
[----:B------:R-:W-:Y:S02]  /*1750*/  CS2R R50, SRZ ;  /* 0x0000000000327805 */ /* 0x000fe4000001ff00 */
[----:B------:R-:W-:Y:S02]  /*1760*/  CS2R R52, SRZ ;  /* 0x0000000000347805 */ /* 0x000fe4000001ff00 */
[----:B------:R-:W-:Y:S01]  /*1770*/  CS2R R54, SRZ ;  /* 0x0000000000367805 */ /* 0x000fe2000001ff00 */
[----:B------:R-:W-:Y:S01]  /*1780*/  USHF.R.U32.HI UR11, URZ, 0x4, UR11 ;  /* 0x000000043f0b7899 */ /* 0x000fe2000801160b */
[----:B------:R-:W-:-:S02]  /*1790*/  CS2R R56, SRZ ;  /* 0x0000000000387805 */ /* 0x000fc4000001ff00 */
[----:B------:R-:W-:Y:S02]  /*17a0*/  CS2R R58, SRZ ;  /* 0x00000000003a7805 */ /* 0x000fe4000001ff00 */
[----:B------:R-:W-:Y:S01]  /*17b0*/  CS2R R60, SRZ ;  /* 0x00000000003c7805 */ /* 0x000fe2000001ff00 */
[----:B------:R-:W-:Y:S01]  /*17c0*/  ULOP3.LUT UR11, UR11, 0x3fff, URZ, 0xc0, !UPT ;  /* 0x00003fff0b0b7892 */ /* 0x000fe2000f8ec03f */
        /* <DEDUP_REMOVED lines=12> */
[----:B------:R-:W-:Y:S01]  /*1890*/  CS2R R86, SRZ ;  /* 0x0000000000567805 */ /* 0x000fe2000001ff00 */
[----:B------:R-:W-:Y:S06]  /*18a0*/  @!P0 BRA `(.L_x_18) ;  /* 0x0000000800308947 */ /* 0x000fec0003800000 */
[----:B------:R-:W-:-:S13]  /*18b0*/  ISETP.NE.AND P1, PT, R142, 0x3, PT ;  /* 0x000000038e00780c */ /* 0x000fda0003f25270 */
[----:B------:R-:W-:Y:S05]  /*18c0*/  @!P1 BRA `(.L_x_19) ;  /* 0x0000000000049947 */ /* 0x000fea0003800000 */
[----:B------:R-:W-:Y:S01]  /*18d0*/  BPT.TRAP 0x1 ;  /* 0x000000040000795c */ /* 0x000fe20000300000 */
.L_x_19:
[----:B------:R-:W-:Y:S01]  /*18e0*/  ULEA UR6, UR5, UR10, 0x3 ;  /* 0x0000000a05067291 */ /* 0x000fe2000f8e183f */
[----:B------:R-:W-:-:S05]  /*18f0*/  IMAD.U32 R12, RZ, RZ, UR4 ;  /* 0x00000004ff0c7e24 */ /* 0x000fca000f8e00ff */
[----:B------:R-:W-:-:S04]  /*1900*/  SHF.L.U32 R12, R12, 0x1f, RZ ;  /* 0x0000001f0c0c7819 */ /* 0x000fc800000006ff */
[----:B------:R0:W1:Y:S01]  /*1910*/  SYNCS.PHASECHK.TRANS64.TRYWAIT P0, [UR6], R12 ;  /* 0x0000000cff0075a7 */ /* 0x0000620008000146 */
[----:B------:R-:W-:Y:S05]  /*1920*/  @!P1 BRA `(.L_x_20) ;  /* 0x0000000000049947 */ /* 0x000fea0003800000 */
[----:B------:R-:W-:Y:S01]  /*1930*/  BPT.TRAP 0x1 ;  /* 0x000000040000795c */ /* 0x000fe20000300000 */
.L_x_20:
[----:B-1----:R-:W-:Y:S05]  /*1940*/  @P0 BRA `(.L_x_21) ;  /* 0x0000000000080947 */ /* 0x002fea0003800000 */
[----:B------:R-:W1:Y:S02]  /*1950*/  SYNCS.PHASECHK.TRANS64.TRYWAIT P0, [UR6], R12 ;  /* 0x0000000cff0075a7 */ /* 0x000e640008000146 */
[----:B-1----:R-:W-:Y:S05]  /*1960*/  @!P0 BRA `(.L_x_22) ;  /* 0x00000080005c8947 */ /* 0x002fea0003800000 */
.L_x_21:
[----:B------:R-:W-:Y:S01]  /*1970*/  UIADD3 UR6, UR10, 0x1c200, URZ ;  /* 0x0001c2000a067890 */ /* 0x000fe2000fffe03f */
[----:B------:R-:W-:Y:S01]  /*1980*/  WARPGROUP.ARRIVE ;  /* 0x00000000000079c5 */ /* 0x000fe20000000000 */
[----:B------:R-:W-:Y:S01]  /*1990*/  ULOP3.LUT UR12, UR11, 0x10000, URZ, 0xfc, !UPT ;  /* 0x000100000b0c7892 */ /* 0x000fe2000f8efc3f */
[----:B------:R-:W-:Y:S01]  /*19a0*/  CS2R R16, SRZ ;  /* 0x0000000000107805 */ /* 0x000fe2000001ff00 */
[----:B------:R-:W-:Y:S01]  /*19b0*/  USHF.R.U32.HI UR6, URZ, 0x4, UR6 ;  /* 0x000000043f067899 */ /* 0x000fe20008011606 */
[----:B------:R-:W-:Y:S01]  /*19c0*/  CS2R R14, SRZ ;  /* 0x00000000000e7805 */ /* 0x000fe2000001ff00 */
[----:B------:R-:W-:Y:S01]  /*19d0*/  ULEA UR12, UR5, UR12, 0x9 ;  /* 0x0000000c050c7291 */ /* 0x000fe2000f8e483f */
[----:B------:R-:W-:Y:S01]  /*19e0*/  CS2R R18, SRZ ;  /* 0x0000000000127805 */ /* 0x000fe2000001ff00 */
[----:B------:R-:W-:Y:S01]  /*19f0*/  ULOP3.LUT UR6, UR6, 0x3fff, URZ, 0xc0, !UPT ;  /* 0x00003fff06067892 */ /* 0x000fe2000f8ec03f */
[----:B------:R-:W-:Y:S01]  /*1a00*/  CS2R R20, SRZ ;  /* 0x0000000000147805 */ /* 0x000fe2000001ff00 */
[----:B------:R-:W-:Y:S01]  /*1a10*/  UMOV UR13, 0x80000020 ;  /* 0x80000020000d7882 */ /* 0x000fe20000000000 */
[----:B------:R-:W-:Y:S01]  /*1a20*/  UMOV UR15, 0x80000020 ;  /* 0x80000020000f7882 */ /* 0x000fe20000000000 */
[----:B------:R-:W-:Y:S01]  /*1a30*/  ULOP3.LUT UR6, UR6, 0x10000, URZ, 0xfc, !UPT ;  /* 0x0001000006067892 */ /* 0x000fe2000f8efc3f */
[----:B------:R-:W-:Y:S01]  /*1a40*/  CS2R R22, SRZ ;  /* 0x0000000000167805 */ /* 0x000fe2000001ff00 */
[----:B------:R-:W-:Y:S01]  /*1a50*/  ULDC UR7, c[0x0][0x50c] ;  /* 0x0001430000077ab9 */ /* 0x000fe20000000800 */
[----:B------:R-:W-:Y:S01]  /*1a60*/  CS2R R88, SRZ ;  /* 0x0000000000587805 */ /* 0x000fe2000001ff00 */
[----:B------:R-:W-:Y:S01]  /*1a70*/  ULEA UR14, UR5, UR6, 0x9 ;  /* 0x00000006050e7291 */ /* 0x000fe2000f8e483f */
[----:B------:R-:W-:Y:S01]  /*1a80*/  CS2R R90, SRZ ;  /* 0x00000000005a7805 */ /* 0x000fe2000001ff00 */
[----:B------:R-:W-:Y:S01]  /*1a90*/  UISETP.NE.AND UP0, UPT, UR7, 0x2, UPT ;  /* 0x000000020700788c */ /* 0x000fe2000bf05270 */
[----:B------:R-:W-:Y:S01]  /*1aa0*/  CS2R R94, SRZ ;  /* 0x00000000005e7805 */ /* 0x000fe2000001ff00 */
[----:B------:R-:W-:Y:S01]  /*1ab0*/  UMOV UR6, 0x2 ;  /* 0x0000000200067882 */ /* 0x000fe20000000000 */
[----:B------:R-:W-:Y:S01]  /*1ac0*/  CS2R R92, SRZ ;  /* 0x00000000005c7805 */ /* 0x000fe2000001ff00 */
[----:B------:R-:W-:Y:S01]  /*1ad0*/  USEL UR7, URZ, 0x1, UP0 ;  /* 0x000000013f077887 */ /* 0x000fe20008000000 */
[----:B------:R-:W-:-:S02]  /*1ae0*/  CS2R R96, SRZ ;  /* 0x0000000000607805 */ /* 0x000fc4000001ff00 */
[----:B------:R-:W-:Y:S01]  /*1af0*/  CS2R R98, SRZ ;  /* 0x0000000000627805 */ /* 0x000fe2000001ff00 */
[----:B------:R-:W-:Y:S01]  /*1b00*/  QGMMA.64x128x32.F32.E5M2.E5M2 R24, gdesc[UR12], RZ, !UPT ;  /* 0x01e000000c1879f3 */ /* 0x000fe2000c7038ff */
[----:B------:R-:W-:Y:S01]  /*1b10*/  UIADD3 UR12, UR12, 0x2, URZ ;  /* 0x000000020c0c7890 */ /* 0x000fe2000fffe03f */
[----:B------:R-:W-:Y:S02]  /*1b20*/  CS2R R100, SRZ ;  /* 0x0000000000647805 */ /* 0x000fe4000001ff00 */
[----:B------:R-:W-:Y:S01]  /*1b30*/  ISETP.NE.AND P0, PT, RZ, UR7, PT ;  /* 0x00000007ff007c0c */ /* 0x000fe2000bf05270 */
[----:B------:R-:W-:Y:S01]  /*1b40*/  UIADD3 UR14, UR14, 0x2, URZ ;  /* 0x000000020e0e7890 */ /* 0x000fe2000fffe03f */
[----:B------:R-:W-:Y:S01]  /*1b50*/  CS2R R102, SRZ ;  /* 0x0000000000667805 */ /* 0x000fe2000001ff00 */
[----:B------:R-:W-:Y:S01]  /*1b60*/  UMOV UR13, 0x80000020 ;  /* 0x80000020000d7882 */ /* 0x000fe20000000000 */
[----:B------:R-:W-:Y:S01]  /*1b70*/  UMOV UR15, 0x80000020 ;  /* 0x80000020000f7882 */ /* 0x000fe20000000000 */
        /* <DEDUP_REMOVED lines=17> */
[----:B------:R-:W-:Y:S01]  /*1c90*/  CS2R R138, SRZ ;  /* 0x00000000008a7805 */ /* 0x000fe2000001ff00 */
[----:B------:R-:W-:Y:S02]  /*1ca0*/  IMAD.MOV.U32 R141, RZ, RZ, RZ ;  /* 0x000000ffff8d7224 */ /* 0x000fe400078e00ff */
[----:B------:R-:W-:Y:S01]  /*1cb0*/  IMAD.MOV.U32 R143, RZ, RZ, RZ ;  /* 0x000000ffff8f7224 */ /* 0x000fe200078e00ff */
[----:B------:R-:W-:Y:S01]  /*1cc0*/  QGMMA.64x128x32.F32.E5M2.E5M2 R24, gdesc[UR12], R24, gsb0 ;  /* 0x01e000000c1879f3 */ /* 0x000fe20008003818 */
[----:B------:R-:W-:Y:S05]  /*1cd0*/  @!P0 BRA `(.L_x_23) ;  /* 0x0000000400088947 */ /* 0x000fea0003800000 */
[----:B------:R-:W-:Y:S02]  /*1ce0*/  WARPGROUP.DEPBAR.LE gsb0, 0x0 ;  /* 0x00008000000079c5 */ /* 0x000fe40000010000 */
[----:B------:R-:W-:-:S01]  /*1cf0*/  FADD R143, RZ, R24 ;  /* 0x00000018ff8f7221 */ /* 0x000fc20000000000 */
[----:B------:R-:W-:Y:S01]  /*1d00*/  FADD R138, RZ, R25 ;  /* 0x00000019ff8a7221 */ /* 0x000fe20000000000 */
        /* <DEDUP_REMOVED lines=62> */
[----:B------:R-:W-:-:S06]  /*20f0*/  UMOV UR6, URZ ;  /* 0x0000003f00067c82 */ /* 0x000fcc0008000000 */
.L_x_23:
[----:B------:R-:W-:-:S04]  /*2100*/  UIADD3 UR18, UR5, 0x1, URZ ;  /* 0x0000000105127890 */ /* 0x000fc8000fffe03f */
[----:B------:R-:W-:-:S04]  /*2110*/  UISETP.NE.AND UP0, UPT, UR18, 0xe, UPT ;  /* 0x0000000e1200788c */ /* 0x000fc8000bf05270 */
[----:B------:R-:W-:Y:S02]  /*2120*/  USEL UR8, URZ, 0x1, UP0 ;  /* 0x000000013f087887 */ /* 0x000fe40008000000 */
[----:B------:R-:W-:Y:S02]  /*2130*/  USEL UR18, UR18, URZ, UP0 ;  /* 0x0000003f12127287 */ /* 0x000fe40008000000 */
[----:B------:R-:W-:-:S06]  /*2140*/  ULOP3.LUT UR8, UR4, UR8, URZ, 0x3c, !UPT ;  /* 0x0000000804087292 */ /* 0x000fcc000f8e3c3f */
[----:B------:R-:W-:Y:S01]  /*2150*/  IMAD.U32 R144, RZ, RZ, UR8 ;  /* 0x00000008ff907e24 */ /* 0x000fe2000f8e00ff */
[----:B------:R-:W-:-:S06]  /*2160*/  UMOV UR8, 0x1 ;  /* 0x0000000100087882 */ /* 0x000fcc0000000000 */
.L_x_18:
[----:B------:R-:W-:-:S04]  /*2170*/  UISETP.LT.AND UP0, UPT, UR9, 0x1, UPT ;  /* 0x000000010900788c */ /* 0x000fc8000bf01270 */
[----:B------:R-:W-:-:S04]  /*2180*/  USEL UR12, UR9, 0x1, UP0 ;  /* 0x00000001090c7887 */ /* 0x000fc80008000000 */
[----:B------:R-:W-:-:S04]  /*2190*/  UIADD3 UR12, UR9, -UR12, URZ ;  /* 0x8000000c090c7290 */ /* 0x000fc8000fffe03f */
[----:B------:R-:W-:-:S06]  /*21a0*/  UISETP.GE.AND UP0, UPT, UR12, 0x1, UPT ;  /* 0x000000010c00788c */ /* 0x000fcc000bf06270 */
[----:B------:R-:W-:-:S13]  /*21b0*/  PLOP3.LUT P0, PT, PT, PT, UP0, 0x80, 0x0 ;  /* 0x000000000000781c */ /* 0x000fda0003f0f008 */
[----:B------:R-:W-:Y:S05]  /*21c0*/  @!P0 BRA `(.L_x_24) ;  /* 0x0000000800088947 */ /* 0x000fea0003800000 */
[----:B01----:R-:W-:Y:S01]  /*21d0*/  IMAD.U32 R12, RZ, RZ, UR12 ;  /* 0x0000000cff0c7e24 */ /* 0x003fe2000f8e00ff */
[----:B------:R-:W-:Y:S01]  /*21e0*/  ULDC UR19, c[0x0][0x50c] ;  /* 0x0001430000137ab9 */ /* 0x000fe20000000800 */
[----:B------:R-:W-:-:S07]  /*21f0*/  IMAD.U32 R13, RZ, RZ, UR5 ;  /* 0x00000005ff0d7e24 */ /* 0x000fce000f8e00ff */
.L_x_32:
[----:B------:R-:W-:-:S13]  /*2200*/  ISETP.NE.AND P1, PT, R142, 0x3, PT ;  /* 0x000000038e00780c */ /* 0x000fda0003f25270 */
[----:B------:R-:W-:Y:S05]  /*2210*/  @!P1 BRA `(.L_x_25) ;  /* 0x0000000000049947 */ /* 0x000fea0003800000 */
[----:B------:R-:W-:Y:S01]  /*2220*/  BPT.TRAP 0x1 ;  /* 0x000000040000795c */ /* 0x000fe20000300000 */
.L_x_25:
[----:B------:R-:W0:Y:S01]  /*2230*/  S2UR UR12, SR_CgaCtaId ;  /* 0x00000000000c79c3 */ /* 0x000e220000008800 */
[----:B------:R-:W-:Y:S01]  /*2240*/  UMOV UR10, 0x400 ;  /* 0x00000400000a7882 */ /* 0x000fe20000000000 */
[----:B------:R-:W-:Y:S01]  /*2250*/  SHF.L.U32 R140, R144, 0x1f, RZ ;  /* 0x0000001f908c7819 */ /* 0x000fe200000006ff */
[----:B0-----:R-:W-:-:S04]  /*2260*/  ULEA UR10, UR12, UR10, 0x18 ;  /* 0x0000000a0c0a7291 */ /* 0x001fc8000f8ec03f */
[----:B------:R-:W-:-:S09]  /*2270*/  ULEA UR12, UR18, UR10, 0x3 ;  /* 0x0000000a120c7291 */ /* 0x000fd2000f8e183f */
[----:B------:R0:W1:Y:S01]  /*2280*/  SYNCS.PHASECHK.TRANS64.TRYWAIT P0, [UR12], R140 ;  /* 0x0000008cff0075a7 */ /* 0x000062000800014c */
[----:B------:R-:W-:Y:S05]  /*2290*/  @!P1 BRA `(.L_x_26) ;  /* 0x0000000000049947 */ /* 0x000fea0003800000 */
[----:B------:R-:W-:Y:S01]  /*22a0*/  BPT.TRAP 0x1 ;  /* 0x000000040000795c */ /* 0x000fe20000300000 */
.L_x_26:
[----:B-1----:R-:W-:Y:S05]  /*22b0*/  @P0 BRA `(.L_x_27) ;  /* 0x0000000000080947 */ /* 0x002fea0003800000 */
[----:B------:R-:W1:Y:S02]  /*22c0*/  SYNCS.PHASECHK.TRANS64.TRYWAIT P0, [UR12], R140 ;  /* 0x0000008cff0075a7 */ /* 0x000e64000800014c */
[----:B-1----:R-:W-:Y:S05]  /*22d0*/  @!P0 BRA `(.L_x_28) ;  /* 0x0000007800188947 */ /* 0x002fea0003800000 */
.L_x_27:
[----:B------:R-:W-:Y:S01]  /*22e0*/  UIADD3 UR12, UR10, 0x1c200, URZ ;  /* 0x0001c2000a0c7890 */ /* 0x000fe2000fffe03f */
[----:B------:R-:W-:Y:S01]  /*22f0*/  WARPGROUP.ARRIVE ;  /* 0x00000000000079c5 */ /* 0x000fe20000000000 */
[----:B------:R-:W-:Y:S02]  /*2300*/  UISETP.NE.AND UP0, UPT, UR7, URZ, UPT ;  /* 0x0000003f0700728c */ /* 0x000fe4000bf05270 */
[----:B------:R-:W-:Y:S02]  /*2310*/  USHF.R.U32.HI UR12, URZ, 0x4, UR12 ;  /* 0x000000043f0c7899 */ /* 0x000fe4000801160c */
[----:B------:R-:W-:Y:S02]  /*2320*/  USEL UR8, UR8, URZ, !UP0 ;  /* 0x0000003f08087287 */ /* 0x000fe4000c000000 */
[----:B------:R-:W-:Y:S02]  /*2330*/  ULOP3.LUT UR7, UR12, 0x3fff, URZ, 0xc0, !UPT ;  /* 0x00003fff0c077892 */ /* 0x000fe4000f8ec03f */
[----:B------:R-:W-:-:S02]  /*2340*/  ULOP3.LUT UR12, UR11, 0x10000, URZ, 0xfc, !UPT ;  /* 0x000100000b0c7892 */ /* 0x000fc4000f8efc3f */
[----:B------:R-:W-:Y:S02]  /*2350*/  ULOP3.LUT UR7, UR7, 0x10000, URZ, 0xfc, !UPT ;  /* 0x0001000007077892 */ /* 0x000fe4000f8efc3f */
[----:B------:R-:W-:Y:S02]  /*2360*/  UISETP.NE.U32.AND UP0, UPT, UR8, URZ, UPT ;  /* 0x0000003f0800728c */ /* 0x000fe4000bf05070 */
[----:B------:R-:W-:Y:S02]  /*2370*/  ULEA UR12, UR18, UR12, 0x9 ;  /* 0x0000000c120c7291 */ /* 0x000fe4000f8e483f */
[----:B------:R-:W-:Y:S01]  /*2380*/  ULEA UR14, UR18, UR7, 0x9 ;  /* 0x00000007120e7291 */ /* 0x000fe2000f8e483f */
[----:B------:R-:W-:Y:S01]  /*2390*/  UMOV UR13, 0x80000020 ;  /* 0x80000020000d7882 */ /* 0x000fe20000000000 */
[----:B------:R-:W-:Y:S01]  /*23a0*/  UMOV UR15, 0x80000020 ;  /* 0x80000020000f7882 */ /* 0x000fe20000000000 */
[----:B------:R-:W-:-:S06]  /*23b0*/  UIADD3 UR6, UR6, 0x2, URZ ;  /* 0x0000000206067890 */ /* 0x000fcc000fffe03f */
[----:B------:R-:W-:Y:S01]  /*23c0*/  QGMMA.64x128x32.F32.E5M2.E5M2 R24, gdesc[UR12], R24, UP0 ;  /* 0x01e000000c1879f3 */ /* 0x000fe2000bf03818 */
[----:B------:R-:W-:Y:S02]  /*23d0*/  UIADD3 UR12, UR12, 0x2, URZ ;  /* 0x000000020c0c7890 */ /* 0x000fe4000fffe03f */
[----:B------:R-:W-:Y:S01]  /*23e0*/  UIADD3 UR14, UR14, 0x2, URZ ;  /* 0x000000020e0e7890 */ /* 0x000fe2000fffe03f */
[----:B------:R-:W-:Y:S01]  /*23f0*/  UMOV UR13, 0x80000020 ;  /* 0x80000020000d7882 */ /* 0x000fe20000000000 */
[----:B------:R-:W-:Y:S01]  /*2400*/  UMOV UR15, 0x80000020 ;  /* 0x80000020000f7882 */ /* 0x000fe20000000000 */
[----:B------:R-:W-:-:S04]  /*2410*/  UISETP.NE.AND UP0, UPT, UR6, UR19, UPT ;  /* 0x000000130600728c */ /* 0x000fc8000bf05270 */
[----:B------:R-:W-:-:S06]  /*2420*/  USEL UR7, URZ, 0x1, UP0 ;  /* 0x000000013f077887 */ /* 0x000fcc0008000000 */
[----:B------:R-:W-:Y:S01]  /*2430*/  ISETP.NE.AND P0, PT, RZ, UR7, PT ;  /* 0x00000007ff007c0c */ /* 0x000fe2000bf05270 */
[----:B------:R-:W-:Y:S03]  /*2440*/  QGMMA.64x128x32.F32.E5M2.E5M2 R24, gdesc[UR12], R24, gsb0 ;  /* 0x01e000000c1879f3 */ /* 0x000fe60008003818 */
[----:B------:R-:W-:-:S09]  /*2450*/  WARPGROUP.DEPBAR.LE gsb0, 0x1 ;  /* 0x00008000000079c5 */ /* 0x000fd20000010100 */
[----:B------:R-:W-:Y:S05]  /*2460*/  @!P0 BRA `(.L_x_29) ;  /* 0x0000000400088947 */ /* 0x000fea0003800000 */
[----:B------:R-:W-:Y:S02]  /*2470*/  WARPGROUP.DEPBAR.LE gsb0, 0x0 ;  /* 0x00008000000079c5 */ /* 0x000fe40000010000 */
[----:B------:R-:W-:-:S01]  /*2480*/  FADD R143, R24, R143 ;  /* 0x0000008f188f7221 */ /* 0x000fc20000000000 */
[----:B------:R-:W-:Y:S01]  /*2490*/  FADD R138, R25, R138 ;  /* 0x0000008a198a7221 */ /* 0x000fe20000000000 */
        /* <DEDUP_REMOVED lines=62> */
[----:B------:R-:W-:-:S06]  /*2880*/  UMOV UR6, URZ ;  /* 0x0000003f00067c82 */ /* 0x000fcc0008000000 */
.L_x_29:
[----:B------:R-:W-:Y:S05]  /*2890*/  @!P1 BRA `(.L_x_30) ;  /* 0x0000000000049947 */ /* 0x000fea0003800000 */
[----:B------:R-:W-:Y:S01]  /*28a0*/  BPT.TRAP 0x1 ;  /* 0x000000040000795c */ /* 0x000fe20000300000 */
.L_x_30:
[----:B------:R-:W-:-:S13]  /*28b0*/  ISETP.NE.AND P0, PT, R6, RZ, PT ;  /* 0x000000ff0600720c */ /* 0x000fda0003f05270 */
[----:B01----:R-:W-:-:S05]  /*28c0*/  @P0 LEA R140, R13, UR10, 0x3 ;  /* 0x0000000a0d8c0c11 */ /* 0x003fca000f8e18ff */
[----:B------:R-:W-:-:S05]  /*28d0*/  @P0 VIADD R140, R140, 0x70 ;  /* 0x000000708c8c0836 */ /* 0x000fca0000000000 */
[----:B------:R-:W-:-:S04]  /*28e0*/  @P0 PRMT R140, R5, 0x654, R140 ;  /* 0x00000654058c0816 */ /* 0x000fc8000000008c */
[----:B------:R0:W-:Y:S01]  /*28f0*/  @P0 SYNCS.ARRIVE.TRANS64.RED.A1T0 RZ, [R140+URZ], RZ ;  /* 0x000000ff8cff09a7 */ /* 0x0001e2000810043f */
[----:B------:R-:W-:-:S13]  /*2900*/  ISETP.GT.U32.AND P0, PT, R4, 0x1, PT ;  /* 0x000000010400780c */ /* 0x000fda0003f04070 */
[----:B0-----:R-:W-:Y:S05]  /*2910*/  @P0 BRA `(.L_x_31) ;  /* 0x0000000000040947 */ /* 0x001fea0003800000 */
[----:B------:R-:W-:Y:S01]  /*2920*/  BPT.TRAP 0x1 ;  /* 0x000000040000795c */ /* 0x000fe20000300000 */
.L_x_31:
[----:B------:R-:W-:Y:S01]  /*2930*/  UIADD3 UR18, UR18, 0x1, URZ ;  /* 0x0000000112127890 */ /* 0x000fe2000fffe03f */
[C---:B------:R-:W-:Y:S01]  /*2940*/  ISETP.GT.AND P1, PT, R12.reuse, 0x1, PT ;  /* 0x000000010c00780c */ /* 0x040fe20003f24270 */
[----:B------:R-:W-:Y:S02]  /*2950*/  VIADD R13, R13, 0x1 ;  /* 0x000000010d0d7836 */ /* 0x000fe40000000000 */
[----:B------:R-:W-:Y:S01]  /*2960*/  UISETP.NE.AND UP0, UPT, UR18, 0xe, UPT ;  /* 0x0000000e1200788c */ /* 0x000fe2000bf05270 */
[----:B------:R-:W-:Y:S02]  /*2970*/  VIADD R12, R12, 0xffffffff ;  /* 0xffffffff0c0c7836 */ /* 0x000fe40000000000 */
[C---:B------:R-:W-:Y:S01]  /*2980*/  ISETP.NE.AND P0, PT, R13.reuse, 0xe, PT ;  /* 0x0000000e0d00780c */ /* 0x040fe20003f05270 */
[----:B------:R-:W-:Y:S02]  /*2990*/  USEL UR8, URZ, 0x1, UP0 ;  /* 0x000000013f087887 */ /* 0x000fe40008000000 */
[----:B------:R-:W-:Y:S01]  /*29a0*/  USEL UR18, UR18, URZ, UP0 ;  /* 0x0000003f12127287 */ /* 0x000fe20008000000 */
[----:B------:R-:W-:-:S03]  /*29b0*/  SEL R13, R13, RZ, P0 ;  /* 0x000000ff0d0d7207 */ /* 0x000fc60000000000 */
[----:B------:R-:W-:Y:S01]  /*29c0*/  LOP3.LUT R144, R144, UR8, RZ, 0x3c, !PT ;  /* 0x0000000890907c12 */ /* 0x000fe2000f8e3cff */
[----:B------:R-:W-:Y:S01]  /*29d0*/  UMOV UR8, 0x1 ;  /* 0x0000000100087882 */ /* 0x000fe20000000000 */
[----:B------:R-:W-:Y:S06]  /*29e0*/  @P1 BRA `(.L_x_32) ;  /* 0xfffffff800041947 */ /* 0x000fec000383ffff */
.L_x_24:
[----:B------:R-:W-:Y:S01]  /*29f0*/  UISETP.NE.AND UP0, UPT, UR6, URZ, UPT ;  /* 0x0000003f0600728c */ /* 0x000fe2000bf05270 */
[----:B01----:R-:W0:Y:S03]  /*2a00*/  LDC R12, c[0x0][0x28c] ;  /* 0x0000a300ff0c7b82 */ /* 0x003e260000000800 */
[----:B------:R-:W-:-:S06]  /*2a10*/  USEL UR6, URZ, 0x1, !UP0 ;  /* 0x000000013f067887 */ /* 0x000fcc000c000000 */
[----:B------:R-:W-:Y:S02]  /*2a20*/  ISETP.NE.AND P0, PT, RZ, UR6, PT ;  /* 0x00000006ff007c0c */ /* 0x000fe4000bf05270 */
[----:B0-----:R-:W-:-:S11]  /*2a30*/  ISETP.GE.AND P1, PT, R12, 0x1, PT ;  /* 0x000000010c00780c */ /* 0x001fd60003f26270 */
[----:B------:R-:W-:Y:S05]  /*2a40*/  @!P0 BRA `(.L_x_33) ;  /* 0x0000000400048947 */ /* 0x000fea0003800000 */
[----:B------:R-:W-:Y:S02]  /*2a50*/  WARPGROUP.DEPBAR.LE gsb0, 0x0 ;  /* 0x00008000000079c5 */ /* 0x000fe40000010000 */
[----:B------:R-:W-:Y:S01]  /*2a60*/  FADD R143, R24, R143 ;  /* 0x0000008f188f7221 */ /* 0x000fe20000000000 */
        /* <DEDUP_REMOVED lines=62> */
[----:B------:R-:W-:-:S07]  /*2e50*/  FADD R16, R16, R87 ;  /* 0x0000005710107221 */ /* 0x000fce0000000000 */
.L_x_33:
[----:B------:R-:W-:Y:S02]  /*2e60*/  WARPGROUP.DEPBAR.LE gsb0, 0x0 ;  /* 0x00008000000079c5 */ /* 0x000fe40000010000 */
[----:B------:R-:W-:Y:S05]  /*2e70*/  @!P1 BRA `(.L_x_34) ;  /* 0x0000000000589947 */ /* 0x000fea0003800000 */
[----:B------:R-:W-:-:S13]  /*2e80*/  ISETP.NE.AND P0, PT, R142, 0x3, PT ;  /* 0x000000038e00780c */ /* 0x000fda0003f05270 */
[----:B------:R-:W-:Y:S05]  /*2e90*/  @!P0 BRA `(.L_x_35) ;  /* 0x0000000000048947 */ /* 0x000fea0003800000 */
[----:B------:R-:W-:Y:S01]  /*2ea0*/  BPT.TRAP 0x1 ;  /* 0x000000040000795c */ /* 0x000fe20000300000 */
.L_x_35:
[----:B------:R-:W-:Y:S01]  /*2eb0*/  ISETP.NE.AND P0, PT, R6, RZ, PT ;  /* 0x000000ff0600720c */ /* 0x000fe20003f05270 */
[----:B------:R-:W-:Y:S01]  /*2ec0*/  BSSY B0, `(.L_x_36) ;  /* 0x000000f000007945 */ /* 0x000fe20003800000 */
[----:B------:R-:W-:-:S11]  /*2ed0*/  ISETP.GT.U32.AND P1, PT, R4, 0x1, PT ;  /* 0x000000010400780c */ /* 0x000fd60003f24070 */
[----:B------:R-:W-:Y:S05]  /*2ee0*/  @!P0 BRA `(.L_x_37) ;  /* 0x0000000000308947 */ /* 0x000fea0003800000 */
[----:B------:R-:W-:-:S04]  /*2ef0*/  UISETP.LT.AND UP0, UPT, UR9, 0x1, UPT ;  /* 0x000000010900788c */ /* 0x000fc8000bf01270 */
[----:B------:R-:W-:-:S04]  /*2f00*/  USEL UR8, UR9, 0x1, UP0 ;  /* 0x0000000109087887 */ /* 0x000fc80008000000 */
[----:B------:R-:W-:-:S04]  /*2f10*/  UIADD3 UR8, UR5, UR9, -UR8 ;  /* 0x0000000905087290 */ /* 0x000fc8000fffe808 */
[----:B------:R-:W-:-:S04]  /*2f20*/  USHF.R.U32.HI UR6, URZ, 0x1, UR8 ;  /* 0x000000013f067899 */ /* 0x000fc80008011608 */
[----:B------:R-:W-:-:S04]  /*2f30*/  UIMAD.WIDE.U32 UR6, UR6, -0x6db6db6d, URZ ;  /* 0x92492493060678a5 */ /* 0x000fc8000f8e003f */
[----:B------:R-:W-:-:S04]  /*2f40*/  USHF.R.U32.HI UR6, URZ, 0x2, UR7 ;  /* 0x000000023f067899 */ /* 0x000fc80008011607 */
[----:B------:R-:W-:-:S04]  /*2f50*/  UIMAD UR8, UR6, -0xe, UR8 ;  /* 0xfffffff2060878a4 */ /* 0x000fc8000f8e0208 */
[----:B------:R-:W-:-:S04]  /*2f60*/  ULEA UR8, UR8, UR10, 0x3 ;  /* 0x0000000a08087291 */ /* 0x000fc8000f8e183f */
[----:B------:R-:W-:-:S06]  /*2f70*/  UIADD3 UR8, UR8, 0x70, URZ ;  /* 0x0000007008087890 */ /* 0x000fcc000fffe03f */
[----:B------:R-:W-:-:S05]  /*2f80*/  IMAD.U32 R12, RZ, RZ, UR8 ;  /* 0x00000008ff0c7e24 */ /* 0x000fca000f8e00ff */
[----:B------:R-:W-:-:S04]  /*2f90*/  PRMT R12, R5, 0x654, R12 ;  /* 0x00000654050c7816 */ /* 0x000fc8000000000c */
[----:B------:R0:W-:Y:S03]  /*2fa0*/  SYNCS.ARRIVE.TRANS64.RED.A1T0 RZ, [R12+URZ], RZ ;  /* 0x000000ff0cff79a7 */ /* 0x0001e6000810043f */
.L_x_37:
[----:B------:R-:W-:Y:S05]  /*2fb0*/  BSYNC B0 ;  /* 0x0000000000007941 */ /* 0x000fea0003800000 */
.L_x_36:
[----:B------:R-:W-:Y:S05]  /*2fc0*/  @P1 BRA `(.L_x_34) ;  /* 0x0000000000041947 */ /* 0x000fea0003800000 */
[----:B------:R-:W-:Y:S01]  /*2fd0*/  BPT.TRAP 0x1 ;  /* 0x000000040000795c */ /* 0x000fe20000300000 */
.L_x_34:
[----:B------:R-:W1:Y:S01]  /*2fe0*/  LDC R26, c[0x0][0x288] ;  /* 0x0000a200ff1a7b82 */ /* 0x000e620000000800 */
[--C-:B0-----:R-:W-:Y:S01]  /*2ff0*/  SHF.R.U32.HI R12, RZ, 0x2, R0.reuse ;  /* 0x00000002ff0c7819 */ /* 0x101fe20000011600 */
[----:B------:R-:W-:Y:S01]  /*3000*/  IMAD.SHL.U32 R29, R11, 0x80, RZ ;  /* 0x000000800b1d7824 */ /* 0x000fe200078e00ff */
[----:B------:R-:W-:Y:S01]  /*3010*/  SHF.R.U32.HI R25, RZ, 0x7, R0 ;  /* 0x00000007ff197819 */ /* 0x000fe20000011600 */
[----:B------:R-:W-:Y:S01]  /*3020*/  UIADD3 UR5, UR9, UR5, URZ ;  /* 0x0000000509057290 */ /* 0x000fe2000fffe03f */
[----:B------:R-:W-:Y:S01]  /*3030*/  LOP3.LUT R13, R12, 0x7, RZ, 0xc0, !PT ;  /* 0x000000070c0d7812 */ /* 0x000fe200078ec0ff */
[----:B------:R-:W-:Y:S01]  /*3040*/  IMAD.SHL.U32 R31, R10, 0x80, RZ ;  /* 0x000000800a1f7824 */ /* 0x000fe200078e00ff */
[----:B------:R-:W-:Y:S01]  /*3050*/  LOP3.LUT R12, R25, 0x1, RZ, 0xc0, !PT ;  /* 0x00000001190c7812 */ /* 0x000fe200078ec0ff */
[----:B------:R-:W-:Y:S01]  /*3060*/  UISETP.GT.U32.AND UP0, UPT, UR5, 0xd, UPT ;  /* 0x0000000d0500788c */ /* 0x000fe2000bf04070 */
[----:B------:R-:W-:Y:S01]  /*3070*/  LOP3.LUT R24, R0, 0x60, RZ, 0xc0, !PT ;  /* 0x0000006000187812 */ /* 0x000fe200078ec0ff */
[----:B------:R-:W-:Y:S01]  /*3080*/  ULDC UR12, c[0x0][0x284] ;  /* 0x0000a100000c7ab9 */ /* 0x000fe20000000800 */
[----:B------:R-:W-:Y:S01]  /*3090*/  USHF.R.U32.HI UR6, URZ, 0x1, UR5 ;  /* 0x000000013f067899 */ /* 0x000fe20008011605 */
[----:B------:R-:W-:Y:S01]  /*30a0*/  IMAD.SHL.U32 R30, R12, 0x40, RZ ;  /* 0x000000400c1e7824 */ /* 0x000fe200078e00ff */
[----:B------:R-:W-:Y:S01]  /*30b0*/  SHF.R.U32.HI R28, RZ, 0x1, R24 ;  /* 0x00000001ff1c7819 */ /* 0x000fe20000011618 */
[----:B------:R-:W-:Y:S01]  /*30c0*/  UISETP.LT.U32.AND UP0, UPT, UR9, 0xe, UP0 ;  /* 0x0000000e0900788c */ /* 0x000fe20008701070 */
[----:B------:R-:W-:Y:S01]  /*30d0*/  LOP3.LUT R24, R0, 0x3, RZ, 0xc0, !PT ;  /* 0x0000000300187812 */ /* 0x000fe200078ec0ff */
[----:B------:R-:W-:Y:S01]  /*30e0*/  UISETP.GE.U32.AND UP1, UPT, UR9, 0xe, UPT ;  /* 0x0000000e0900788c */ /* 0x000fe2000bf26070 */
[--C-:B------:R-:W-:Y:S01]  /*30f0*/  IADD3 R25, RZ, -R28, -R13.reuse ;  /* 0x8000001cff197210 */ /* 0x100fe20007ffe80d */
[----:B------:R-:W-:Y:S01]  /*3100*/  UIMAD.WIDE.U32 UR6, UR6, -0x6db6db6d, URZ ;  /* 0x92492493060678a5 */ /* 0x000fe2000f8e003f */
[----:B------:R-:W-:Y:S01]  /*3110*/  LOP3.LUT R13, R30, 0x40, R13, 0xe2, !PT ;  /* 0x000000401e0d7812 */ /* 0x000fe200078ee20d */
[----:B------:R-:W-:Y:S01]  /*3120*/  USEL UR8, URZ, 0x1, !UP0 ;  /* 0x000000013f087887 */ /* 0x000fe2000c000000 */
[----:B------:R-:W-:Y:S01]  /*3130*/  SHF.R.S32.HI R34, RZ, 0x1f, R7 ;  /* 0x0000001fff227819 */ /* 0x000fe20000011407 */
[----:B------:R-:W-:Y:S01]  /*3140*/  IMAD R12, R12, -0x40, R25 ;  /* 0xffffffc00c0c7824 */ /* 0x000fe200078e0219 */
[----:B------:R-:W-:Y:S01]  /*3150*/  ULDC.64 UR10, c[0x0][0x5d0] ;  /* 0x00017400000a7ab9 */ /* 0x000fe20000000a00 */
[----:B-1----:R-:W-:Y:S01]  /*3160*/  IMAD R30, R24, -0x2, R26 ;  /* 0xfffffffe181e7824 */ /* 0x002fe200078e021a */
[----:B------:R-:W-:Y:S01]  /*3170*/  ISETP.GE.AND P0, PT, R29, R26, PT ;  /* 0x0000001a1d00720c */ /* 0x000fe20003f06270 */
[----:B------:R-:W-:Y:S01]  /*3180*/  IMAD.SHL.U32 R24, R0, 0x2, RZ ;  /* 0x0000000200187824 */ /* 0x000fe200078e00ff */
[----:B------:R-:W-:Y:S01]  /*3190*/  USHF.R.U32.HI UR6, URZ, 0x2, UR7 ;  /* 0x000000023f067899 */ /* 0x000fe20008011607 */
[----:B------:R-:W-:Y:S01]  /*31a0*/  IMAD R32, R34, UR10, RZ ;  /* 0x0000000a22207c24 */ /* 0x000fe2000f8e02ff */
[----:B------:R-:W-:Y:S01]  /*31b0*/  ISETP.GE.OR P0, PT, R31, UR12, P0 ;  /* 0x0000000c1f007c0c */ /* 0x000fe20008706670 */
[----:B------:R-:W-:Y:S01]  /*31c0*/  ULOP3.LUT UR4, UR4, UR8, URZ, 0x3c, !UPT ;  /* 0x0000000804047292 */ /* 0x000fe2000f8e3c3f */
[----:B------:R-:W-:Y:S01]  /*31d0*/  LOP3.LUT R24, R29, 0x6, R24, 0xf8, !PT ;  /* 0x000000061d187812 */ /* 0x000fe200078ef818 */
[----:B------:R-:W-:Y:S01]  /*31e0*/  IMAD.WIDE R26, R10, 0x80, RZ ;  /* 0x000000800a1a7825 */ /* 0x000fe200078e02ff */
[----:B------:R-:W-:Y:S01]  /*31f0*/  UIMAD UR5, UR6, -0xe, UR5 ;  /* 0xfffffff2060578a4 */ /* 0x000fe2000f8e0205 */
[----:B------:R-:W-:Y:S01]  /*3200*/  IADD3 R36, -R31, UR12, R12 ;  /* 0x0000000c1f247c10 */ /* 0x000fe2000fffe10c */
[----:B------:R-:W-:Y:S01]  /*3210*/  @UP1 ULOP3.LUT UR4, UR4, 0x1, UR6, 0x78, !UPT ;  /* 0x0000000104041892 */ /* 0x000fe2000f8e7806 */
[----:B------:R-:W-:Y:S01]  /*3220*/  SHF.R.S32.HI R25, RZ, 0x1f, R24 ;  /* 0x0000001fff197819 */ /* 0x000fe20000011418 */
[----:B------:R-:W-:Y:S01]  /*3230*/  IMAD R33, R7, UR11, R32 ;  /* 0x0000000b07217c24 */ /* 0x000fe2000f8e0220 */
[----:B------:R-:W-:Y:S01]  /*3240*/  LOP3.LUT R35, R26, R13, R28, 0xfe, !PT ;  /* 0x0000000d1a237212 */ /* 0x000fe200078efe1c */
[----:B------:R-:W-:-:S02]  /*3250*/  IMAD.IADD R29, R30, 0x1, -R29 ;  /* 0x000000011e1d7824 */ /* 0x000fc400078e0a1d */
[----:B------:R-:W-:-:S04]  /*3260*/  IMAD.WIDE.U32 R10, R7, UR10, R24 ;  /* 0x0000000a070a7c25 */ /* 0x000fc8000f8e0018 */
[----:B------:R-:W-:Y:S02]  /*3270*/  IMAD.IADD R11, R11, 0x1, R33 ;  /* 0x000000010b0b7824 */ /* 0x000fe400078e0221 */
[----:B------:R-:W-:Y:S01]  /*3280*/  IMAD.MOV.U32 R28, RZ, RZ, -0x1 ;  /* 0xffffffffff1c7424 */ /* 0x000fe200078e00ff */
[----:B------:R-:W-:Y:S06]  /*3290*/  @P0 BRA `(.L_x_38) ;  /* 0x0000004400a40947 */ /* 0x000fec0003800000 */
[----:B------:R-:W0:Y:S01]  /*32a0*/  LDC.64 R32, c[0x0][0x5c8] ;  /* 0x00017200ff207b82 */ /* 0x000e220000000a00 */
[----:B------:R-:W-:Y:S01]  /*32b0*/  ULDC.64 UR6, c[0x0][0x5c0] ;  /* 0x0001700000067ab9 */ /* 0x000fe20000000a00 */
[----:B------:R-:W-:Y:S01]  /*32c0*/  BSSY B0, `(.L_x_38) ;  /* 0x0000466000007945 */ /* 0x000fe20003800000 */
[-C--:B0-----:R-:W-:Y:S02]  /*32d0*/  IMAD R12, R27, R32.reuse, RZ ;  /* 0x000000201b0c7224 */ /* 0x081fe400078e02ff */
[----:B------:R-:W-:-:S04]  /*32e0*/  IMAD.WIDE.U32 R10, R35, R32, R10 ;  /* 0x00000020230a7225 */ /* 0x000fc800078e000a */
[----:B------:R-:W-:Y:S01]  /*32f0*/  IMAD R31, R35, R33, R12 ;  /* 0x00000021231f7224 */ /* 0x000fe200078e020c */
[----:B------:R-:W-:Y:S02]  /*3300*/  LEA R13, P0, R32, R10, 0x3 ;  /* 0x0000000a200d7211 */ /* 0x000fe400078018ff */
[----:B------:R-:W-:Y:S01]  /*3310*/  IADD3 R12, P1, R10, UR6, RZ ;  /* 0x000000060a0c7c10 */ /* 0x000fe2000ff3e0ff */
[----:B------:R-:W-:Y:S01]  /*3320*/  IMAD.IADD R31, R11, 0x1, R31 ;  /* 0x000000010b1f7824 */ /* 0x000fe200078e021f */
[----:B------:R-:W-:-:S04]  /*3330*/  IADD3 R10, P3, R13, UR6, RZ ;  /* 0x000000060d0a7c10 */ /* 0x000fc8000ff7e0ff */
[----:B------:R-:W-:Y:S02]  /*3340*/  LEA.HI.X R11, R32, R31, R33, 0x3, P0 ;  /* 0x0000001f200b7211 */ /* 0x000fe400000f1c21 */
[----:B---3-5:R-:W-:Y:S02]  /*3350*/  FSETP.NEU.AND P0, PT, R9, RZ, PT ;  /* 0x000000ff0900720b */ /* 0x028fe40003f0d000 */
[----:B------:R-:W-:Y:S02]  /*3360*/  IADD3.X R13, R31, UR7, RZ, P1, !PT ;  /* 0x000000071f0d7c10 */ /* 0x000fe40008ffe4ff */
[----:B------:R-:W-:-:S09]  /*3370*/  IADD3.X R11, R11, UR7, RZ, P3, !PT ;  /* 0x000000070b0b7c10 */ /* 0x000fd20009ffe4ff */
[----:B------:R-:W-:Y:S05]  /*3380*/  @!P0 BRA `(.L_x_39) ;  /* 0x00000034005c8947 */ /* 0x000fea0003800000 */
[----:B------:R-:W-:Y:S01]  /*3390*/  ULDC.64 UR6, c[0x0][0x5b8] ;  /* 0x00016e0000067ab9 */ /* 0x000fe20000000a00 */
[----:B------:R-:W-:Y:S01]  /*33a0*/  ISETP.GE.AND P0, PT, R36, 0x1, PT ;  /* 0x000000012400780c */ /* 0x000fe20003f06270 */
[----:B------:R-:W-:Y:S01]  /*33b0*/  IMAD R32, R34, UR6, RZ ;  /* 0x0000000622207c24 */ /* 0x000fe2000f8e02ff */
[----:B------:R-:W-:Y:S01]  /*33c0*/  ULDC.64 UR10, c[0x0][0x5a8] ;  /* 0x00016a00000a7ab9 */ /* 0x000fe20000000a00 */
[----:B------:R-:W-:Y:S01]  /*33d0*/  IMAD.WIDE.U32 R30, R7, UR6, R24 ;  /* 0x00000006071e7c25 */ /* 0x000fe2000f8e0018 */
[----:B------:R-:W-:Y:S01]  /*33e0*/  ISETP.LT.OR P4, PT, R29, 0x1, !P0 ;  /* 0x000000011d00780c */ /* 0x000fe20004781670 */
[----:B------:R-:W-:Y:S02]  /*33f0*/  BSSY B1, `(.L_x_40) ;  /* 0x000000c000017945 */ /* 0x000fe40003800000 */
[----:B------:R-:W-:Y:S01]  /*3400*/  IMAD R7, R7, UR7, R32 ;  /* 0x0000000707077c24 */ /* 0x000fe2000f8e0220 */
[----:B------:R-:W-:-:S03]  /*3410*/  ULDC.64 UR6, c[0x0][0x5b0] ;  /* 0x00016c0000067ab9 */ /* 0x000fc60000000a00 */
[----:B------:R-:W-:Y:S02]  /*3420*/  IMAD.IADD R31, R31, 0x1, R7 ;  /* 0x000000011f1f7824 */ /* 0x000fe400078e0207 */
[----:B------:R-:W-:Y:S02]  /*3430*/  IMAD R7, R27, UR6, RZ ;  /* 0x000000061b077c24 */ /* 0x000fe4000f8e02ff */
[----:B------:R-:W-:-:S04]  /*3440*/  IMAD.WIDE.U32 R24, R35, UR6, R30 ;  /* 0x0000000623187c25 */ /* 0x000fc8000f8e001e */
[----:B------:R-:W-:Y:S01]  /*3450*/  IMAD R7, R35, UR7, R7 ;  /* 0x0000000723077c24 */ /* 0x000fe2000f8e0207 */
[----:B------:R-:W-:-:S04]  /*3460*/  IADD3 R24, P1, R24, UR10, RZ ;  /* 0x0000000a18187c10 */ /* 0x000fc8000ff3e0ff */
[--C-:B------:R-:W-:Y:S02]  /*3470*/  IADD3.X R25, R25, UR11, R7.reuse, P1, !PT ;  /* 0x0000000b19197c10 */ /* 0x100fe40008ffe407 */
[----:B------:R-:W-:Y:S01]  /*3480*/  PRMT R7, RZ, 0x7610, R7 ;  /* 0x00007610ff077816 */ /* 0x000fe20000000007 */
[----:B------:R-:W-:Y:S06]  /*3490*/  @P4 BRA `(.L_x_41) ;  /* 0x0000000000044947 */ /* 0x000fec0003800000 */
[----:B------:R0:W5:Y:S02]  /*34a0*/  LDG.E.U8 R7, desc[UR16][R24.64] ;  /* 0x0000001018077981 */ /* 0x000164000c1e1100 */
.L_x_41:
[----:B------:R-:W-:Y:S05]  /*34b0*/  BSYNC B1 ;  /* 0x0000000000017941 */ /* 0x000fea0003800000 */
.L_x_40:
[----:B-----5:R-:W-:Y:S01]  /*34c0*/  LOP3.LUT R7, R7, 0xff, RZ, 0xc0, !PT ;  /* 0x000000ff07077812 */ /* 0x020fe200078ec0ff */
[----:B------:R-:W-:Y:S01]  /*34d0*/  BSSY B1, `(.L_x_42) ;  /* 0x000000b000017945 */ /* 0x000fe20003800000 */
[----:B------:R-:W-:Y:S02]  /*34e0*/  ISETP.LT.OR P3, PT, R29, 0x2, !P0 ;  /* 0x000000021d00780c */ /* 0x000fe40004761670 */
[----:B------:R-:W-:-:S05]  /*34f0*/  F2FP.F16.E5M2.UNPACK_B R7, R7 ;  /* 0x00000007ff07723e */ /* 0x000fca00020004ff */
[----:B------:R-:W-:Y:S01]  /*3500*/  HADD2.F32 R32, -RZ, R7.H0_H0 ;  /* 0x20000007ff207230 */ /* 0x000fe20000004100 */
[----:B------:R-:W-:-:S04]  /*3510*/  PRMT R7, RZ, 0x7610, R7 ;  /* 0x00007610ff077816 */ /* 0x000fc80000000007 */
[----:B------:R-:W-:-:S04]  /*3520*/  FMUL R32, R32, R9 ;  /* 0x0000000920207220 */ /* 0x000fc80000400000 */
[----:B--2---:R-:W-:-:S05]  /*3530*/  FFMA R32, R143, R8, R32 ;  /* 0x000000088f207223 */ /* 0x004fca0000000020 */
[----:B------:R-:W-:-:S05]  /*3540*/  F2FP.SATFINITE.E5M2.F32.PACK_AB_MERGE_C R33, RZ, R32, RZ ;  /* 0x00000020ff21723e */ /* 0x000fca00048060ff */
[----:B------:R1:W-:Y:S01]  /*3550*/  @!P4 STG.E.U8 desc[UR16][R12.64], R33 ;  /* 0x000000210c00c986 */ /* 0x0003e2000c101110 */
[----:B------:R-:W-:Y:S05]  /*3560*/  @P3 BRA `(.L_x_43) ;  /* 0x0000000000043947 */ /* 0x000fea0003800000 */
[----:B------:R2:W5:Y:S02]  /*3570*/  LDG.E.U8 R7, desc[UR16][R24.64+0x1] ;  /* 0x0000011018077981 */ /* 0x000564000c1e1100 */
.L_x_43:
[----:B------:R-:W-:Y:S05]  /*3580*/  BSYNC B1 ;  /* 0x0000000000017941 */ /* 0x000fea0003800000 */
.L_x_42:
[----:B-----5:R-:W-:Y:S01]  /*3590*/  LOP3.LUT R7, R7, 0xff, RZ, 0xc0, !PT ;  /* 0x000000ff07077812 */ /* 0x020fe200078ec0ff */
[----:B------:R-:W-:Y:S01]  /*35a0*/  BSSY B1, `(.L_x_44) ;  /* 0x0000013000017945 */ /* 0x000fe20003800000 */
[----:B-1----:R-:W-:Y:S02]  /*35b0*/  IADD3 R33, P1, R35, 0x8, RZ ;  /* 0x0000000823217810 */ /* 0x002fe40007f3e0ff */
[----:B------:R-:W-:-:S03]  /*35c0*/  F2FP.F16.E5M2.UNPACK_B R7, R7 ;  /* 0x00000007ff07723e */ /* 0x000fc600020004ff */
[----:B------:R-:W-:Y:S01]  /*35d0*/  IMAD.X R27, RZ, RZ, R27, P1 ;  /* 0x000000ffff1b7224 */ /* 0x000fe200008e061b */
[----:B------:R-:W-:Y:S01]  /*35e0*/  ISETP.GE.AND P1, PT, R36, 0x9, PT ;  /* 0x000000092400780c */ /* 0x000fe20003f26270 */
[----:B------:R-:W-:Y:S02]  /*35f0*/  HADD2.F32 R26, -RZ, R7.H0_H0 ;  /* 0x20000007ff1a7230 */ /* 0x000fe40000004100 */
[----:B------:R-:W-:Y:S01]  /*3600*/  IMAD.WIDE.U32 R30, R33, UR6, R30 ;  /* 0x00000006211e7c25 */ /* 0x000fe2000f8e001e */
[----:B------:R-:W-:-:S03]  /*3610*/  ISETP.LT.OR P5, PT, R29, 0x1, !P1 ;  /* 0x000000011d00780c */ /* 0x000fc60004fa1670 */
[----:B------:R-:W-:Y:S01]  /*3620*/  FMUL R7, R26, R9 ;  /* 0x000000091a077220 */ /* 0x000fe20000400000 */
[----:B------:R-:W-:-:S03]  /*3630*/  IMAD R26, R27, UR6, RZ ;  /* 0x000000061b1a7c24 */ /* 0x000fc6000f8e02ff */
[----:B------:R-:W-:Y:S01]  /*3640*/  FFMA R7, R138, R8, R7 ;  /* 0x000000088a077223 */ /* 0x000fe20000000007 */
[----:B------:R-:W-:Y:S01]  /*3650*/  IMAD R33, R33, UR7, R26 ;  /* 0x0000000721217c24 */ /* 0x000fe2000f8e021a */
[----:B------:R-:W-:-:S03]  /*3660*/  IADD3 R26, P4, R30, UR10, RZ ;  /* 0x0000000a1e1a7c10 */ /* 0x000fc6000ff9e0ff */
[----:B------:R-:W-:Y:S02]  /*3670*/  F2FP.SATFINITE.E5M2.F32.PACK_AB_MERGE_C R35, RZ, R7, RZ ;  /* 0x00000007ff23723e */ /* 0x000fe400048060ff */
[----:B------:R-:W-:Y:S02]  /*3680*/  IADD3.X R27, R31, UR11, R33, P4, !PT ;  /* 0x0000000b1f1b7c10 */ /* 0x000fe4000a7fe421 */
[----:B------:R-:W-:Y:S01]  /*3690*/  PRMT R7, RZ, 0x7610, R7 ;  /* 0x00007610ff077816 */ /* 0x000fe20000000007 */
[----:B------:R1:W-:Y:S01]  /*36a0*/  @!P3 STG.E.U8 desc[UR16][R12.64+0x1], R35 ;  /* 0x000001230c00b986 */ /* 0x0003e2000c101110 */
[----:B------:R-:W-:Y:S05]  /*36b0*/  @P5 BRA `(.L_x_45) ;  /* 0x0000000000045947 */ /* 0x000fea0003800000 */
[----:B------:R3:W5:Y:S02]  /*36c0*/  LDG.E.U8 R7, desc[UR16][R26.64] ;  /* 0x000000101a077981 */ /* 0x000764000c1e1100 */
.L_x_45:
[----:B------:R-:W-:Y:S05]  /*36d0*/  BSYNC B1 ;  /* 0x0000000000017941 */ /* 0x000fea0003800000 */
.L_x_44:
[----:B-----5:R-:W-:Y:S01]  /*36e0*/  LOP3.LUT R7, R7, 0xff, RZ, 0xc0, !PT ;  /* 0x000000ff07077812 */ /* 0x020fe200078ec0ff */
[----:B------:R-:W-:Y:S01]  /*36f0*/  BSSY B1, `(.L_x_46) ;  /* 0x000000b000017945 */ /* 0x000fe20003800000 */
[----:B------:R-:W-:Y:S02]  /*3700*/  ISETP.LT.OR P3, PT, R29, 0x2, !P1 ;  /* 0x000000021d00780c */ /* 0x000fe40004f61670 */
[----:B------:R-:W-:-:S05]  /*3710*/  F2FP.F16.E5M2.UNPACK_B R7, R7 ;  /* 0x00000007ff07723e */ /* 0x000fca00020004ff */
[----:B------:R-:W-:Y:S01]  /*3720*/  HADD2.F32 R30, -RZ, R7.H0_H0 ;  /* 0x20000007ff1e7230 */ /* 0x000fe20000004100 */
[----:B------:R-:W-:-:S04]  /*3730*/  PRMT R7, RZ, 0x7610, R7 ;  /* 0x00007610ff077816 */ /* 0x000fc80000000007 */
[----:B------:R-:W-:-:S04]  /*3740*/  FMUL R30, R30, R9 ;  /* 0x000000091e1e7220 */ /* 0x000fc80000400000 */
[----:B------:R-:W-:-:S05]  /*3750*/  FFMA R30, R141, R8, R30 ;  /* 0x000000088d1e7223 */ /* 0x000fca000000001e */
[----:B------:R-:W-:-:S05]  /*3760*/  F2FP.SATFINITE.E5M2.F32.PACK_AB_MERGE_C R31, RZ, R30, RZ ;  /* 0x0000001eff1f723e */ /* 0x000fca00048060ff */
[----:B------:R4:W-:Y:S01]  /*3770*/  @!P5 STG.E.U8 desc[UR16][R10.64], R31 ;  /* 0x0000001f0a00d986 */ /* 0x0009e2000c101110 */
[----:B------:R-:W-:Y:S05]  /*3780*/  @P3 BRA `(.L_x_47) ;  /* 0x0000000000043947 */ /* 0x000fea0003800000 */
[----:B------:R0:W5:Y:S02]  /*3790*/  LDG.E.U8 R7, desc[UR16][R26.64+0x1] ;  /* 0x000001101a077981 */ /* 0x000164000c1e1100 */
.L_x_47:
[----:B------:R-:W-:Y:S05]  /*37a0*/  BSYNC B1 ;  /* 0x0000000000017941 */ /* 0x000fea0003800000 */
.L_x_46:
[----:B-----5:R-:W-:Y:S01]  /*37b0*/  LOP3.LUT R7, R7, 0xff, RZ, 0xc0, !PT ;  /* 0x000000ff07077812 */ /* 0x020fe200078ec0ff */
[----:B------:R-:W-:Y:S01]  /*37c0*/  BSSY B1, `(.L_x_48) ;  /* 0x000000b000017945 */ /* 0x000fe20003800000 */
[----:B------:R-:W-:Y:S02]  /*37d0*/  ISETP.LT.OR P4, PT, R29, 0x9, !P0 ;  /* 0x000000091d00780c */ /* 0x000fe40004781670 */
[----:B------:R-:W-:-:S05]  /*37e0*/  F2FP.F16.E5M2.UNPACK_B R7, R7 ;  /* 0x00000007ff07723e */ /* 0x000fca00020004ff */
[----:B------:R-:W-:-:S05]  /*37f0*/  HADD2.F32 R30, -RZ, R7.H0_H0 ;  /* 0x20000007ff1e7230 */ /* 0x000fca0000004100 */
[----:B------:R-:W-:-:S04]  /*3800*/  FMUL R7, R30, R9 ;  /* 0x000000091e077220 */ /* 0x000fc80000400000 */
[----:B------:R-:W-:-:S05]  /*3810*/  FFMA R7, R136, R8, R7 ;  /* 0x0000000888077223 */ /* 0x000fca0000000007 */
[----:B----4-:R-:W-:Y:S02]  /*3820*/  F2FP.SATFINITE.E5M2.F32.PACK_AB_MERGE_C R31, RZ, R7, RZ ;  /* 0x00000007ff1f723e */ /* 0x010fe400048060ff */
[----:B------:R-:W-:-:S03]  /*3830*/  PRMT R7, RZ, 0x7610, R7 ;  /* 0x00007610ff077816 */ /* 0x000fc60000000007 */
[----:B------:R4:W-:Y:S01]  /*3840*/  @!P3 STG.E.U8 desc[UR16][R10.64+0x1], R31 ;  /* 0x0000011f0a00b986 */ /* 0x0009e2000c101110 */
[----:B------:R-:W-:Y:S05]  /*3850*/  @P4 BRA `(.L_x_49) ;  /* 0x0000000000044947 */ /* 0x000fea0003800000 */
[----:B------:R0:W5:Y:S02]  /*3860*/  LDG.E.U8 R7, desc[UR16][R24.64+0x8] ;  /* 0x0000081018077981 */ /* 0x000164000c1e1100 */
.L_x_49:
[----:B------:R-:W-:Y:S05]  /*3870*/  BSYNC B1 ;  /* 0x0000000000017941 */ /* 0x000fea0003800000 */
.L_x_48:
        /* <DEDUP_REMOVED lines=8> */
[----:B----4-:R-:W-:-:S05]  /*3900*/  F2FP.SATFINITE.E5M2.F32.PACK_AB_MERGE_C R31, RZ, R30, RZ ;  /* 0x0000001eff1f723e */ /* 0x010fca00048060ff */
[----:B------:R4:W-:Y:S01]  /*3910*/  @!P4 STG.E.U8 desc[UR16][R12.64+0x8], R31 ;  /* 0x0000081f0c00c986 */ /* 0x0009e2000c101110 */
[----:B------:R-:W-:Y:S05]  /*3920*/  @P3 BRA `(.L_x_51) ;  /* 0x0000000000043947 */ /* 0x000fea0003800000 */
[----:B------:R0:W5:Y:S02]  /*3930*/  LDG.E.U8 R7, desc[UR16][R24.64+0x9] ;  /* 0x0000091018077981 */ /* 0x000164000c1e1100 */
.L_x_51:
[----:B------:R-:W-:Y:S05]  /*3940*/  BSYNC B1 ;  /* 0x0000000000017941 */ /* 0x000fea0003800000 */
.L_x_50:
        /* <DEDUP_REMOVED lines=12> */
.L_x_53:
[----:B------:R-:W-:Y:S05]  /*3a10*/  BSYNC B1 ;  /* 0x0000000000017941 */ /* 0x000fea0003800000 */
.L_x_52:
        /* <DEDUP_REMOVED lines=12> */
.L_x_55:
[----:B------:R-:W-:Y:S05]  /*3ae0*/  BSYNC B1 ;  /* 0x0000000000017941 */ /* 0x000fea0003800000 */
.L_x_54:
        /* <DEDUP_REMOVED lines=12> */
.L_x_57:
[----:B------:R-:W-:Y:S05]  /*3bb0*/  BSYNC B1 ;  /* 0x0000000000017941 */ /* 0x000fea0003800000 */
.L_x_56:
        /* <DEDUP_REMOVED lines=12> */
.L_x_59:
[----:B------:R-:W-:Y:S05]  /*3c80*/  BSYNC B1 ;  /* 0x0000000000017941 */ /* 0x000fea0003800000 */
.L_x_58:
        /* <DEDUP_REMOVED lines=12> */
.L_x_61:
[----:B------:R-:W-:Y:S05]  /*3d50*/  BSYNC B1 ;  /* 0x0000000000017941 */ /* 0x000fea0003800000 */
.L_x_60:
        /* <DEDUP_REMOVED lines=12> */
.L_x_63:
[----:B------:R-:W-:Y:S05]  /*3e20*/  BSYNC B1 ;  /* 0x0000000000017941 */ /* 0x000fea0003800000 */
.L_x_62:
        /* <DEDUP_REMOVED lines=12> */
.L_x_65:
[----:B------:R-:W-:Y:S05]  /*3ef0*/  BSYNC B1 ;  /* 0x0000000000017941 */ /* 0x000fea0003800000 */
.L_x_64:
        /* <DEDUP_REMOVED lines=12> */
.L_x_67:
[----:B------:R-:W-:Y:S05]  /*3fc0*/  BSYNC B1 ;  /* 0x0000000000017941 */ /* 0x000fea0003800000 */
.L_x_66:
        /* <DEDUP_REMOVED lines=12> */
.L_x_69:
[----:B------:R-:W-:Y:S05]  /*4090*/  BSYNC B1 ;  /* 0x0000000000017941 */ /* 0x000fea0003800000 */
.L_x_68:
        /* <DEDUP_REMOVED lines=12> */
.L_x_71:
[----:B------:R-:W-:Y:S05]  /*4160*/  BSYNC B1 ;  /* 0x0000000000017941 */ /* 0x000fea0003800000 */
.L_x_70:
        /* <DEDUP_REMOVED lines=12> */
.L_x_73:
[----:B------:R-:W-:Y:S05]  /*4230*/  BSYNC B1 ;  /* 0x0000000000017941 */ /* 0x000fea0003800000 */
.L_x_72:
        /* <DEDUP_REMOVED lines=12> */
.L_x_75:
[----:B------:R-:W-:Y:S05]  /*4300*/  BSYNC B1 ;  /* 0x0000000000017941 */ /* 0x000fea0003800000 */
.L_x_74:
        /* <DEDUP_REMOVED lines=12> */
.L_x_77:
[----:B------:R-:W-:Y:S05]  /*43d0*/  BSYNC B1 ;  /* 0x0000000000017941 */ /* 0x000fea0003800000 */
.L_x_76:
        /* <DEDUP_REMOVED lines=12> */
.L_x_79:
[----:B------:R-:W-:Y:S05]  /*44a0*/  BSYNC B1 ;  /* 0x0000000000017941 */ /* 0x000fea0003800000 */
.L_x_78:
        /* <DEDUP_REMOVED lines=12> */
.L_x_81:
[----:B------:R-:W-:Y:S05]  /*4570*/  BSYNC B1 ;  /* 0x0000000000017941 */ /* 0x000fea0003800000 */
.L_x_80:
        /* <DEDUP_REMOVED lines=12> */
.L_x_83:
[----:B------:R-:W-:Y:S05]  /*4640*/  BSYNC B1 ;  /* 0x0000000000017941 */ /* 0x000fea0003800000 */
.L_x_82:
        /* <DEDUP_REMOVED lines=12> */
.L_x_85:
[----:B------:R-:W-:Y:S05]  /*4710*/  BSYNC B1 ;  /* 0x0000000000017941 */ /* 0x000fea0003800000 */
.L_x_84:
        /* <DEDUP_REMOVED lines=12> */
.L_x_87:
[----:B------:R-:W-:Y:S05]  /*47e0*/  BSYNC B1 ;  /* 0x0000000000017941 */ /* 0x000fea0003800000 */
.L_x_86:
        /* <DEDUP_REMOVED lines=12> */
.L_x_89:
[----:B------:R-:W-:Y:S05]  /*48b0*/  BSYNC B1 ;  /* 0x0000000000017941 */ /* 0x000fea0003800000 */
.L_x_88:
        /* <DEDUP_REMOVED lines=12> */
.L_x_91:
[----:B------:R-:W-:Y:S05]  /*4980*/  BSYNC B1 ;  /* 0x0000000000017941 */ /* 0x000fea0003800000 */
.L_x_90:
        /* <DEDUP_REMOVED lines=12> */
.L_x_93:
[----:B------:R-:W-:Y:S05]  /*4a50*/  BSYNC B1 ;  /* 0x0000000000017941 */ /* 0x000fea0003800000 */
.L_x_92:
        /* <DEDUP_REMOVED lines=12> */
.L_x_95:
[----:B------:R-:W-:Y:S05]  /*4b20*/  BSYNC B1 ;  /* 0x0000000000017941 */ /* 0x000fea0003800000 */
.L_x_94:
        /* <DEDUP_REMOVED lines=12> */
.L_x_97:
[----:B------:R-:W-:Y:S05]  /*4bf0*/  BSYNC B1 ;  /* 0x0000000000017941 */ /* 0x000fea0003800000 */
.L_x_96:
        /* <DEDUP_REMOVED lines=12> */
.L_x_99:
[----:B------:R-:W-:Y:S05]  /*4cc0*/  BSYNC B1 ;  /* 0x0000000000017941 */ /* 0x000fea0003800000 */
.L_x_98:
        /* <DEDUP_REMOVED lines=12> */
.L_x_101:
[----:B------:R-:W-:Y:S05]  /*4d90*/  BSYNC B1 ;  /* 0x0000000000017941 */ /* 0x000fea0003800000 */
.L_x_100:
        /* <DEDUP_REMOVED lines=12> */
.L_x_103:
[----:B------:R-:W-:Y:S05]  /*4e60*/  BSYNC B1 ;  /* 0x0000000000017941 */ /* 0x000fea0003800000 */
.L_x_102:
        /* <DEDUP_REMOVED lines=12> */
.L_x_105:
[----:B------:R-:W-:Y:S05]  /*4f30*/  BSYNC B1 ;  /* 0x0000000000017941 */ /* 0x000fea0003800000 */
.L_x_104:
        /* <DEDUP_REMOVED lines=12> */
.L_x_107:
[----:B------:R-:W-:Y:S05]  /*5000*/  BSYNC B1 ;  /* 0x0000000000017941 */ /* 0x000fea0003800000 */
.L_x_106:
        /* <DEDUP_REMOVED lines=12> */
.L_x_109:
[----:B------:R-:W-:Y:S05]  /*50d0*/  BSYNC B1 ;  /* 0x0000000000017941 */ /* 0x000fea0003800000 */
.L_x_108:
        /* <DEDUP_REMOVED lines=12> */
.L_x_111:
[----:B------:R-:W-:Y:S05]  /*51a0*/  BSYNC B1 ;  /* 0x0000000000017941 */ /* 0x000fea0003800000 */
.L_x_110:
        /* <DEDUP_REMOVED lines=12> */
.L_x_113:
[----:B------:R-:W-:Y:S05]  /*5270*/  BSYNC B1 ;  /* 0x0000000000017941 */ /* 0x000fea0003800000 */
.L_x_112:
        /* <DEDUP_REMOVED lines=12> */
.L_x_115:
[----:B------:R-:W-:Y:S05]  /*5340*/  BSYNC B1 ;  /* 0x0000000000017941 */ /* 0x000fea0003800000 */
.L_x_114:
        /* <DEDUP_REMOVED lines=12> */
.L_x_117:
[----:B------:R-:W-:Y:S05]  /*5410*/  BSYNC B1 ;  /* 0x0000000000017941 */ /* 0x000fea0003800000 */
.L_x_116:
        /* <DEDUP_REMOVED lines=12> */
.L_x_119:
[----:B------:R-:W-:Y:S05]  /*54e0*/  BSYNC B1 ;  /* 0x0000000000017941 */ /* 0x000fea0003800000 */
.L_x_118:
        /* <DEDUP_REMOVED lines=12> */
.L_x_121:
[----:B------:R-:W-:Y:S05]  /*55b0*/  BSYNC B1 ;  /* 0x0000000000017941 */ /* 0x000fea0003800000 */
.L_x_120:
        /* <DEDUP_REMOVED lines=12> */
.L_x_123:
[----:B------:R-:W-:Y:S05]  /*5680*/  BSYNC B1 ;  /* 0x0000000000017941 */ /* 0x000fea0003800000 */
.L_x_122:
        /* <DEDUP_REMOVED lines=12> */
.L_x_125:
[----:B------:R-:W-:Y:S05]  /*5750*/  BSYNC B1 ;  /* 0x0000000000017941 */ /* 0x000fea0003800000 */
.L_x_124:
        /* <DEDUP_REMOVED lines=12> */
.L_x_127:
[----:B------:R-:W-:Y:S05]  /*5820*/  BSYNC B1 ;  /* 0x0000000000017941 */ /* 0x000fea0003800000 */
.L_x_126:
        /* <DEDUP_REMOVED lines=12> */
.L_x_129:
[----:B------:R-:W-:Y:S05]  /*58f0*/  BSYNC B1 ;  /* 0x0000000000017941 */ /* 0x000fea0003800000 */
.L_x_128:
        /* <DEDUP_REMOVED lines=12> */
.L_x_131:
[----:B------:R-:W-:Y:S05]  /*59c0*/  BSYNC B1 ;  /* 0x0000000000017941 */ /* 0x000fea0003800000 */
.L_x_130:
        /* <DEDUP_REMOVED lines=12> */
.L_x_133:
[----:B------:R-:W-:Y:S05]  /*5a90*/  BSYNC B1 ;  /* 0x0000000000017941 */ /* 0x000fea0003800000 */
.L_x_132:
        /* <DEDUP_REMOVED lines=12> */
.L_x_135:
[----:B------:R-:W-:Y:S05]  /*5b60*/  BSYNC B1 ;  /* 0x0000000000017941 */ /* 0x000fea0003800000 */
.L_x_134:
        /* <DEDUP_REMOVED lines=12> */
.L_x_137:
[----:B------:R-:W-:Y:S05]  /*5c30*/  BSYNC B1 ;  /* 0x0000000000017941 */ /* 0x000fea0003800000 */
.L_x_136:
        /* <DEDUP_REMOVED lines=12> */
.L_x_139:
[----:B------:R-:W-:Y:S05]  /*5d00*/  BSYNC B1 ;  /* 0x0000000000017941 */ /* 0x000fea0003800000 */
.L_x_138:
        /* <DEDUP_REMOVED lines=12> */
.L_x_141:
[----:B------:R-:W-:Y:S05]  /*5dd0*/  BSYNC B1 ;  /* 0x0000000000017941 */ /* 0x000fea0003800000 */
.L_x_140:
        /* <DEDUP_REMOVED lines=12> */
.L_x_143:
[----:B------:R-:W-:Y:S05]  /*5ea0*/  BSYNC B1 ;  /* 0x0000000000017941 */ /* 0x000fea0003800000 */
.L_x_142:
        /* <DEDUP_REMOVED lines=12> */
.L_x_145:
[----:B------:R-:W-:Y:S05]  /*5f70*/  BSYNC B1 ;  /* 0x0000000000017941 */ /* 0x000fea0003800000 */
.L_x_144:
        /* <DEDUP_REMOVED lines=12> */
.L_x_147:
[----:B------:R-:W-:Y:S05]  /*6040*/  BSYNC B1 ;  /* 0x0000000000017941 */ /* 0x000fea0003800000 */
.L_x_146:
        /* <DEDUP_REMOVED lines=12> */
.L_x_149:
[----:B------:R-:W-:Y:S05]  /*6110*/  BSYNC B1 ;  /* 0x0000000000017941 */ /* 0x000fea0003800000 */
.L_x_148:
        /* <DEDUP_REMOVED lines=12> */
.L_x_151:
[----:B------:R-:W-:Y:S05]  /*61e0*/  BSYNC B1 ;  /* 0x0000000000017941 */ /* 0x000fea0003800000 */
.L_x_150:
        /* <DEDUP_REMOVED lines=12> */
.L_x_153:
[----:B------:R-:W-:Y:S05]  /*62b0*/  BSYNC B1 ;  /* 0x0000000000017941 */ /* 0x000fea0003800000 */
.L_x_152:
        /* <DEDUP_REMOVED lines=12> */
.L_x_155:
[----:B------:R-:W-:Y:S05]  /*6380*/  BSYNC B1 ;  /* 0x0000000000017941 */ /* 0x000fea0003800000 */
.L_x_154:
        /* <DEDUP_REMOVED lines=12> */
.L_x_157:
[----:B------:R-:W-:Y:S05]  /*6450*/  BSYNC B1 ;  /* 0x0000000000017941 */ /* 0x000fea0003800000 */
.L_x_156:
        /* <DEDUP_REMOVED lines=8> */
[----:B0-----:R-:W-:-:S05]  /*64e0*/  F2FP.SATFINITE.E5M2.F32.PACK_AB_MERGE_C R19, RZ, R20, RZ ;  /* 0x00000014ff13723e */ /* 0x001fca00048060ff */
[----:B------:R0:W-:Y:S01]  /*64f0*/  @!P4 STG.E.U8 desc[UR16][R10.64+0x70], R19 ;  /* 0x000070130a00c986 */ /* 0x0001e2000c101110 */
[----:B------:R-:W-:Y:S05]  /*6500*/  @P3 BRA `(.L_x_159) ;  /* 0x0000000000043947 */ /* 0x000fea0003800000 */
[----:B------:R0:W5:Y:S02]  /*6510*/  LDG.E.U8 R7, desc[UR16][R26.64+0x71] ;  /* 0x000071101a077981 */ /* 0x000164000c1e1100 */
.L_x_159:
[----:B------:R-:W-:Y:S05]  /*6520*/  BSYNC B1 ;  /* 0x0000000000017941 */ /* 0x000fea0003800000 */
.L_x_158:
[----:B-----5:R-:W-:Y:S01]  /*6530*/  LOP3.LUT R7, R7, 0xff, RZ, 0xc0, !PT ;  /* 0x000000ff07077812 */ /* 0x020fe200078ec0ff */
[----:B------:R-:W-:Y:S01]  /*6540*/  BSSY B1, `(.L_x_160) ;  /* 0x000000b000017945 */ /* 0x000fe20003800000 */
[----:B------:R-:W-:Y:S02]  /*6550*/  ISETP.LT.OR P4, PT, R29, 0x79, !P0 ;  /* 0x000000791d00780c */ /* 0x000fe40004781670 */
[----:B------:R-:W-:-:S05]  /*6560*/  F2FP.F16.E5M2.UNPACK_B R7, R7 ;  /* 0x00000007ff07723e */ /* 0x000fca00020004ff */
[----:B------:R-:W-:-:S05]  /*6570*/  HADD2.F32 R20, -RZ, R7.H0_H0 ;  /* 0x20000007ff147230 */ /* 0x000fca0000004100 */
[----:B------:R-:W-:-:S04]  /*6580*/  FMUL R7, R20, R9 ;  /* 0x0000000914077220 */ /* 0x000fc80000400000 */
[----:B------:R-:W-:-:S05]  /*6590*/  FFMA R7, R18, R8, R7 ;  /* 0x0000000812077223 */ /* 0x000fca0000000007 */
[----:B0-----:R-:W-:Y:S02]  /*65a0*/  F2FP.SATFINITE.E5M2.F32.PACK_AB_MERGE_C R19, RZ, R7, RZ ;  /* 0x00000007ff13723e */ /* 0x001fe400048060ff */
[----:B------:R-:W-:-:S03]  /*65b0*/  PRMT R7, RZ, 0x7610, R7 ;  /* 0x00007610ff077816 */ /* 0x000fc60000000007 */
[----:B------:R0:W-:Y:S01]  /*65c0*/  @!P3 STG.E.U8 desc[UR16][R10.64+0x71], R19 ;  /* 0x000071130a00b986 */ /* 0x0001e2000c101110 */
[----:B------:R-:W-:Y:S05]  /*65d0*/  @P4 BRA `(.L_x_161) ;  /* 0x0000000000044947 */ /* 0x000fea0003800000 */
[----:B------:R0:W5:Y:S02]  /*65e0*/  LDG.E.U8 R7, desc[UR16][R24.64+0x78] ;  /* 0x0000781018077981 */ /* 0x000164000c1e1100 */
.L_x_161:
[----:B------:R-:W-:Y:S05]  /*65f0*/  BSYNC B1 ;  /* 0x0000000000017941 */ /* 0x000fea0003800000 */
.L_x_160:
        /* <DEDUP_REMOVED lines=12> */
.L_x_163:
[----:B------:R-:W-:Y:S05]  /*66c0*/  BSYNC B1 ;  /* 0x0000000000017941 */ /* 0x000fea0003800000 */
.L_x_162:
        /* <DEDUP_REMOVED lines=12> */
.L_x_165:
[----:B------:R-:W-:Y:S05]  /*6790*/  BSYNC B1 ;  /* 0x0000000000017941 */ /* 0x000fea0003800000 */
.L_x_164:
[----:B-----5:R-:W-:Y:S01]  /*67a0*/  LOP3.LUT R7, R7, 0xff, RZ, 0xc0, !PT ;  /* 0x000000ff07077812 */ /* 0x020fe200078ec0ff */
[----:B------:R-:W-:Y:S01]  /*67b0*/  BSSY B1, `(.L_x_166) ;  /* 0x000000b000017945 */ /* 0x000fe20003800000 */
[----:B------:R-:W-:Y:S02]  /*67c0*/  ISETP.LT.OR P1, PT, R29, 0x7a, !P1 ;  /* 0x0000007a1d00780c */ /* 0x000fe40004f21670 */
[----:B------:R-:W-:-:S05]  /*67d0*/  F2FP.F16.E5M2.UNPACK_B R7, R7 ;  /* 0x00000007ff07723e */ /* 0x000fca00020004ff */
[----:B01----:R-:W-:Y:S01]  /*67e0*/  HADD2.F32 R12, -RZ, R7.H0_H0 ;  /* 0x20000007ff0c7230 */ /* 0x003fe20000004100 */
[----:B------:R-:W-:-:S04]  /*67f0*/  PRMT R7, RZ, 0x7610, R7 ;  /* 0x00007610ff077816 */ /* 0x000fc80000000007 */
[----:B------:R-:W-:-:S04]  /*6800*/  FMUL R12, R12, R9 ;  /* 0x000000090c0c7220 */ /* 0x000fc80000400000 */
[----:B------:R-:W-:-:S05]  /*6810*/  FFMA R12, R17, R8, R12 ;  /* 0x00000008110c7223 */ /* 0x000fca000000000c */
[----:B------:R-:W-:-:S05]  /*6820*/  F2FP.SATFINITE.E5M2.F32.PACK_AB_MERGE_C R13, RZ, R12, RZ ;  /* 0x0000000cff0d723e */ /* 0x000fca00048060ff */
[----:B------:R0:W-:Y:S01]  /*6830*/  @!P3 STG.E.U8 desc[UR16][R10.64+0x78], R13 ;  /* 0x0000780d0a00b986 */ /* 0x0001e2000c101110 */
[----:B------:R-:W-:Y:S05]  /*6840*/  @P1 BRA `(.L_x_167) ;  /* 0x0000000000041947 */ /* 0x000fea0003800000 */
[----:B------:R1:W5:Y:S02]  /*6850*/  LDG.E.U8 R7, desc[UR16][R26.64+0x79] ;  /* 0x000079101a077981 */ /* 0x000364000c1e1100 */
.L_x_167:
[----:B------:R-:W-:Y:S05]  /*6860*/  BSYNC B1 ;  /* 0x0000000000017941 */ /* 0x000fea0003800000 */
.L_x_166:
[----:B------:R-:W-:Y:S05]  /*6870*/  @P1 BRA `(.L_x_168) ;  /* 0x0000001000281947 */ /* 0x000fea0003800000 */
[----:B-----5:R-:W-:-:S04]  /*6880*/  LOP3.LUT R7, R7, 0xff, RZ, 0xc0, !PT ;  /* 0x000000ff07077812 */ /* 0x020fc800078ec0ff */
[----:B------:R-:W-:-:S05]  /*6890*/  F2FP.F16.E5M2.UNPACK_B R7, R7 ;  /* 0x00000007ff07723e */ /* 0x000fca00020004ff */
[----:B------:R-:W-:-:S05]  /*68a0*/  HADD2.F32 R12, -RZ, R7.H0_H0 ;  /* 0x20000007ff0c7230 */ /* 0x000fca0000004100 */
[----:B------:R-:W-:-:S04]  /*68b0*/  FMUL R7, R12, R9 ;  /* 0x000000090c077220 */ /* 0x000fc80000400000 */
[----:B------:R-:W-:-:S05]  /*68c0*/  FFMA R7, R16, R8, R7 ;  /* 0x0000000810077223 */ /* 0x000fca0000000007 */
[----:B------:R-:W-:-:S05]  /*68d0*/  F2FP.SATFINITE.E5M2.F32.PACK_AB_MERGE_C R7, RZ, R7, RZ ;  /* 0x00000007ff07723e */ /* 0x000fca00048060ff */
[----:B------:R0:W-:Y:S01]  /*68e0*/  STG.E.U8 desc[UR16][R10.64+0x79], R7 ;  /* 0x000079070a007986 */ /* 0x0001e2000c101110 */
[----:B------:R-:W-:Y:S05]  /*68f0*/  BRA `(.L_x_168) ;  /* 0x0000001000087947 */ /* 0x000fea0003800000 */
.L_x_39:
[----:B------:R-:W-:Y:S01]  /*6900*/  ISETP.GE.AND P1, PT, R36, 0x1, PT ;  /* 0x000000012400780c */ /* 0x000fe20003f26270 */
[-C--:B--2---:R-:W-:Y:S01]  /*6910*/  FMUL R143, R143, R8.reuse ;  /* 0x000000088f8f7220 */ /* 0x084fe20000400000 */
[-C--:B------:R-:W-:Y:S01]  /*6920*/  FMUL R138, R138, R8.reuse ;  /* 0x000000088a8a7220 */ /* 0x080fe20000400000 */
[----:B------:R-:W-:Y:S01]  /*6930*/  ISETP.GE.AND P0, PT, R36, 0x9, PT ;  /* 0x000000092400780c */ /* 0x000fe20003f06270 */
[-C--:B------:R-:W-:Y:S01]  /*6940*/  FMUL R141, R141, R8.reuse ;  /* 0x000000088d8d7220 */ /* 0x080fe20000400000 */
[C---:B------:R-:W-:Y:S01]  /*6950*/  ISETP.LT.OR P4, PT, R29.reuse, 0x1, !P1 ;  /* 0x000000011d00780c */ /* 0x040fe20004f81670 */
[-C--:B------:R-:W-:Y:S01]  /*6960*/  FMUL R136, R136, R8.reuse ;  /* 0x0000000888887220 */ /* 0x080fe20000400000 */
[----:B------:R-:W-:Y:S01]  /*6970*/  ISETP.LT.OR P5, PT, R29, 0x2, !P1 ;  /* 0x000000021d00780c */ /* 0x000fe20004fa1670 */
[-C--:B------:R-:W-:Y:S01]  /*6980*/  FMUL R139, R139, R8.reuse ;  /* 0x000000088b8b7220 */ /* 0x080fe20000400000 */
[----:B------:R-:W-:Y:S01]  /*6990*/  F2FP.SATFINITE.E5M2.F32.PACK_AB_MERGE_C R143, RZ, R143, RZ ;  /* 0x0000008fff8f723e */ /* 0x000fe200048060ff */
[----:B------:R-:W-:Y:S01]  /*69a0*/  FMUL R134, R134, R8 ;  /* 0x0000000886867220 */ /* 0x000fe20000400000 */
[----:B------:R-:W-:Y:S01]  /*69b0*/  F2FP.SATFINITE.E5M2.F32.PACK_AB_MERGE_C R7, RZ, R138, RZ ;  /* 0x0000008aff07723e */ /* 0x000fe200048060ff */
[-C--:B------:R-:W-:Y:S01]  /*69c0*/  FMUL R137, R137, R8.reuse ;  /* 0x0000000889897220 */ /* 0x080fe20000400000 */
[C---:B------:R-:W-:Y:S01]  /*69d0*/  ISETP.LT.OR P3, PT, R29.reuse, 0x1, !P0 ;  /* 0x000000011d00780c */ /* 0x040fe20004761670 */
[-C--:B------:R-:W-:Y:S01]  /*69e0*/  FMUL R132, R132, R8.reuse ;  /* 0x0000000884847220 */ /* 0x080fe20000400000 */
[----:B------:R-:W-:Y:S01]  /*69f0*/  ISETP.LT.OR P6, PT, R29, 0xa, !P1 ;  /* 0x0000000a1d00780c */ /* 0x000fe20004fc1670 */
[-C--:B------:R-:W-:Y:S01]  /*6a00*/  FMUL R135, R135, R8.reuse ;  /* 0x0000000887877220 */ /* 0x080fe20000400000 */
[----:B------:R-:W-:Y:S01]  /*6a10*/  F2FP.SATFINITE.E5M2.F32.PACK_AB_MERGE_C R141, RZ, R141, RZ ;  /* 0x0000008dff8d723e */ /* 0x000fe200048060ff */
[----:B------:R-:W-:Y:S01]  /*6a20*/  @!P4 STG.E.U8 desc[UR16][R12.64], R143 ;  /* 0x0000008f0c00c986 */ /* 0x000fe2000c101110 */
[C---:B------:R-:W-:Y:S01]  /*6a30*/  ISETP.LT.OR P4, PT, R29.reuse, 0x2, !P0 ;  /* 0x000000021d00780c */ /* 0x040fe20004781670 */
[----:B------:R-:W-:Y:S01]  /*6a40*/  FMUL R130, R130, R8 ;  /* 0x0000000882827220 */ /* 0x000fe20000400000 */
[----:B------:R-:W-:Y:S01]  /*6a50*/  F2FP.SATFINITE.E5M2.F32.PACK_AB_MERGE_C R25, RZ, R136, RZ ;  /* 0x00000088ff19723e */ /* 0x000fe200048060ff */
[----:B------:R0:W-:Y:S01]  /*6a60*/  @!P5 STG.E.U8 desc[UR16][R12.64+0x1], R7 ;  /* 0x000001070c00d986 */ /* 0x0001e2000c101110 */
[----:B------:R-:W-:Y:S01]  /*6a70*/  ISETP.LT.OR P5, PT, R29, 0x9, !P1 ;  /* 0x000000091d00780c */ /* 0x000fe20004fa1670 */
[-C--:B------:R-:W-:Y:S01]  /*6a80*/  FMUL R133, R133, R8.reuse ;  /* 0x0000000885857220 */ /* 0x080fe20000400000 */
[----:B------:R-:W-:Y:S01]  /*6a90*/  F2FP.SATFINITE.E5M2.F32.PACK_AB_MERGE_C R139, RZ, R139, RZ ;  /* 0x0000008bff8b723e */ /* 0x000fe200048060ff */
[----:B------:R-:W-:Y:S01]  /*6aa0*/  @!P3 STG.E.U8 desc[UR16][R10.64], R141 ;  /* 0x0000008d0a00b986 */ /* 0x000fe2000c101110 */
[----:B------:R-:W-:Y:S01]  /*6ab0*/  ISETP.LT.OR P3, PT, R29, 0x9, !P0 ;  /* 0x000000091d00780c */ /* 0x000fe20004761670 */
[-C--:B------:R-:W-:Y:S01]  /*6ac0*/  FMUL R128, R128, R8.reuse ;  /* 0x0000000880807220 */ /* 0x080fe20000400000 */
[----:B------:R-:W-:Y:S01]  /*6ad0*/  F2FP.SATFINITE.E5M2.F32.PACK_AB_MERGE_C R137, RZ, R137, RZ ;  /* 0x00000089ff89723e */ /* 0x000fe200048060ff */
[-C--:B------:R-:W-:Y:S01]  /*6ae0*/  FMUL R131, R131, R8.reuse ;  /* 0x0000000883837220 */ /* 0x080fe20000400000 */
[----:B------:R-:W-:Y:S01]  /*6af0*/  F2FP.SATFINITE.E5M2.F32.PACK_AB_MERGE_C R135, RZ, R135, RZ ;  /* 0x00000087ff87723e */ /* 0x000fe200048060ff */
[----:B------:R1:W-:Y:S01]  /*6b00*/  @!P4 STG.E.U8 desc[UR16][R10.64+0x1], R25 ;  /* 0x000001190a00c986 */ /* 0x0003e2000c101110 */
[C---:B------:R-:W-:Y:S01]  /*6b10*/  ISETP.LT.OR P4, PT, R29.reuse, 0xa, !P0 ;  /* 0x0000000a1d00780c */ /* 0x040fe20004781670 */
[----:B------:R-:W-:Y:S01]  /*6b20*/  FMUL R126, R126, R8 ;  /* 0x000000087e7e7220 */ /* 0x000fe20000400000 */
[----:B0-----:R-:W-:Y:S01]  /*6b30*/  F2FP.SATFINITE.E5M2.F32.PACK_AB_MERGE_C R7, RZ, R134, RZ ;  /* 0x00000086ff07723e */ /* 0x001fe200048060ff */
[----:B------:R-:W-:Y:S01]  /*6b40*/  @!P5 STG.E.U8 desc[UR16][R12.64+0x8], R139 ;  /* 0x0000088b0c00d986 */ /* 0x000fe2000c101110 */
[----:B------:R-:W-:Y:S01]  /*6b50*/  ISETP.LT.OR P5, PT, R29, 0x11, !P1 ;  /* 0x000000111d00780c */ /* 0x000fe20004fa1670 */
[-C--:B------:R-:W-:Y:S01]  /*6b60*/  FMUL R129, R129, R8.reuse ;  /* 0x0000000881817220 */ /* 0x080fe20000400000 */
[----:B------:R-:W-:Y:S01]  /*6b70*/  F2FP.SATFINITE.E5M2.F32.PACK_AB_MERGE_C R133, RZ, R133, RZ ;  /* 0x00000085ff85723e */ /* 0x000fe200048060ff */
[----:B------:R0:W-:Y:S01]  /*6b80*/  @!P6 STG.E.U8 desc[UR16][R12.64+0x9], R7 ;  /* 0x000009070c00e986 */ /* 0x0001e2000c101110 */
[----:B------:R-:W-:Y:S01]  /*6b90*/  ISETP.LT.OR P6, PT, R29, 0x12, !P1 ;  /* 0x000000121d00780c */ /* 0x000fe20004fc1670 */
[----:B------:R-:W-:Y:S01]  /*6ba0*/  FMUL R124, R124, R8 ;  /* 0x000000087c7c7220 */ /* 0x000fe20000400000 */
[----:B------:R-:W-:Y:S01]  /*6bb0*/  F2FP.SATFINITE.E5M2.F32.PACK_AB_MERGE_C R131, RZ, R131, RZ ;  /* 0x00000083ff83723e */ /* 0x000fe200048060ff */
[----:B------:R-:W-:Y:S01]  /*6bc0*/  @!P3 STG.E.U8 desc[UR16][R10.64+0x8], R137 ;  /* 0x000008890a00b986 */ /* 0x000fe2000c101110 */
[----:B-1----:R-:W-:Y:S01]  /*6bd0*/  F2FP.SATFINITE.E5M2.F32.PACK_AB_MERGE_C R25, RZ, R132, RZ ;  /* 0x00000084ff19723e */ /* 0x002fe200048060ff */
[-C--:B------:R-:W-:Y:S01]  /*6be0*/  FMUL R127, R127, R8.reuse ;  /* 0x000000087f7f7220 */ /* 0x080fe20000400000 */
[C---:B------:R-:W-:Y:S01]  /*6bf0*/  ISETP.LT.OR P3, PT, R29.reuse, 0x11, !P0 ;  /* 0x000000111d00780c */ /* 0x040fe20004761670 */
[-C--:B------:R-:W-:Y:S01]  /*6c00*/  FMUL R122, R122, R8.reuse ;  /* 0x000000087a7a7220 */ /* 0x080fe20000400000 */
[----:B------:R-:W-:Y:S01]  /*6c10*/  F2FP.SATFINITE.E5M2.F32.PACK_AB_MERGE_C R129, RZ, R129, RZ ;  /* 0x00000081ff81723e */ /* 0x000fe200048060ff */
[----:B------:R1:W-:Y:S01]  /*6c20*/  @!P4 STG.E.U8 desc[UR16][R10.64+0x9], R25 ;  /* 0x000009190a00c986 */ /* 0x0003e2000c101110 */
[----:B------:R-:W-:Y:S01]  /*6c30*/  ISETP.LT.OR P4, PT, R29, 0x12, !P0 ;  /* 0x000000121d00780c */ /* 0x000fe20004781670 */
[----:B------:R-:W-:Y:S01]  /*6c40*/  FMUL R125, R125, R8 ;  /* 0x000000087d7d7220 */ /* 0x000fe20000400000 */
[----:B0-----:R-:W-:Y:S01]  /*6c50*/  F2FP.SATFINITE.E5M2.F32.PACK_AB_MERGE_C R7, RZ, R130, RZ ;  /* 0x00000082ff07723e */ /* 0x001fe200048060ff */
[----:B------:R-:W-:Y:S01]  /*6c60*/  @!P5 STG.E.U8 desc[UR16][R12.64+0x10], R135 ;  /* 0x000010870c00d986 */ /* 0x000fe2000c101110 */
[C---:B------:R-:W-:Y:S01]  /*6c70*/  ISETP.LT.OR P5, PT, R29.reuse, 0x19, !P1 ;  /* 0x000000191d00780c */ /* 0x040fe20004fa1670 */
[-C--:B------:R-:W-:Y:S01]  /*6c80*/  FMUL R120, R120, R8.reuse ;  /* 0x0000000878787220 */ /* 0x080fe20000400000 */
[----:B------:R-:W-:Y:S01]  /*6c90*/  F2FP.SATFINITE.E5M2.F32.PACK_AB_MERGE_C R127, RZ, R127, RZ ;  /* 0x0000007fff7f723e */ /* 0x000fe200048060ff */
[----:B------:R0:W-:Y:S01]  /*6ca0*/  @!P6 STG.E.U8 desc[UR16][R12.64+0x11], R7 ;  /* 0x000011070c00e986 */ /* 0x0001e2000c101110 */
[----:B------:R-:W-:Y:S01]  /*6cb0*/  ISETP.LT.OR P6, PT, R29, 0x1a, !P1 ;  /* 0x0000001a1d00780c */ /* 0x000fe20004fc1670 */
[-C--:B------:R-:W-:Y:S01]  /*6cc0*/  FMUL R123, R123, R8.reuse ;  /* 0x000000087b7b7220 */ /* 0x080fe20000400000 */
[----:B------:R-:W-:Y:S01]  /*6cd0*/  FMUL R118, R118, R8 ;  /* 0x0000000876767220 */ /* 0x000fe20000400000 */
[----:B-1----:R-:W-:Y:S01]  /*6ce0*/  F2FP.SATFINITE.E5M2.F32.PACK_AB_MERGE_C R25, RZ, R128, RZ ;  /* 0x00000080ff19723e */ /* 0x002fe200048060ff */
[----:B------:R-:W-:Y:S01]  /*6cf0*/  @!P3 STG.E.U8 desc[UR16][R10.64+0x10], R133 ;  /* 0x000010850a00b986 */ /* 0x000fe2000c101110 */
[----:B------:R-:W-:Y:S01]  /*6d00*/  ISETP.LT.OR P3, PT, R29, 0x19, !P0 ;  /* 0x000000191d00780c */ /* 0x000fe20004761670 */
        /* <DEDUP_REMOVED lines=35> */
[----:B------:R-:W-:Y:S01]  /*6f40*/  ISETP.LT.OR P3, PT, R29, 0x29, !P0 ;  /* 0x000000291d00780c */ /* 0x000fe20004761670 */
[-C--:B------:R-:W-:Y:S01]  /*6f50*/  FMUL R111, R111, R8.reuse ;  /* 0x000000086f6f7220 */ /* 0x080fe20000400000 */
[-C--:B------:R-:W-:Y:S01]  /*6f60*/  FMUL R106, R106, R8.reuse ;  /* 0x000000086a6a7220 */ /* 0x080fe20000400000 */
        /* <DEDUP_REMOVED lines=104> */
[----:B------:R-:W-:-:S02]  /*75f0*/  ISETP.LT.OR P3, PT, R29, 0x59, !P0 ;  /* 0x000000591d00780c */ /* 0x000fc40004761670 */
[----:B------:R-:W-:Y:S01]  /*7600*/  F2FP.SATFINITE.E5M2.F32.PACK_AB_MERGE_C R21, RZ, R21, RZ ;  /* 0x00000015ff15723e */ /* 0x000fe200048060ff */
[----:B------:R1:W-:Y:S01]  /*7610*/  @!P4 STG.E.U8 desc[UR16][R10.64+0x51], R25 ;  /* 0x000051190a00c986 */ /* 0x0003e2000c101110 */
[C---:B------:R-:W-:Y:S02]  /*7620*/  ISETP.LT.OR P4, PT, R29.reuse, 0x5a, !P0 ;  /* 0x0000005a1d00780c */ /* 0x040fe40004781670 */
[----:B0-----:R-:W-:Y:S01]  /*7630*/  F2FP.SATFINITE.E5M2.F32.PACK_AB_MERGE_C R7, RZ, R94, RZ ;  /* 0x0000005eff07723e */ /* 0x001fe200048060ff */
[----:B------:R-:W-:Y:S01]  /*7640*/  @!P5 STG.E.U8 desc[UR16][R12.64+0x58], R99 ;  /* 0x000058630c00d986 */ /* 0x000fe2000c101110 */
[C---:B------:R-:W-:Y:S02]  /*7650*/  ISETP.LT.OR P5, PT, R29.reuse, 0x61, !P1 ;  /* 0x000000611d00780c */ /* 0x040fe40004fa1670 */
[----:B------:R-:W-:Y:S01]  /*7660*/  F2FP.SATFINITE.E5M2.F32.PACK_AB_MERGE_C R15, RZ, R15, RZ ;  /* 0x0000000fff0f723e */ /* 0x000fe200048060ff */
[----:B------:R0:W-:Y:S01]  /*7670*/  @!P6 STG.E.U8 desc[UR16][R12.64+0x59], R7 ;  /* 0x000059070c00e986 */ /* 0x0001e2000c101110 */
[----:B------:R-:W-:-:S02]  /*7680*/  ISETP.LT.OR P6, PT, R29, 0x62, !P1 ;  /* 0x000000621d00780c */ /* 0x000fc40004fc1670 */
[----:B------:R-:W-:Y:S01]  /*7690*/  F2FP.SATFINITE.E5M2.F32.PACK_AB_MERGE_C R17, RZ, R17, RZ ;  /* 0x00000011ff11723e */ /* 0x000fe200048060ff */
[----:B------:R-:W-:Y:S01]  /*76a0*/  @!P3 STG.E.U8 desc[UR16][R10.64+0x58], R97 ;  /* 0x000058610a00b986 */ /* 0x000fe2000c101110 */
[----:B-1----:R-:W-:Y:S02]  /*76b0*/  F2FP.SATFINITE.E5M2.F32.PACK_AB_MERGE_C R25, RZ, R92, RZ ;  /* 0x0000005cff19723e */ /* 0x002fe400048060ff */
[----:B------:R-:W-:-:S03]  /*76c0*/  ISETP.LT.OR P3, PT, R29, 0x61, !P0 ;  /* 0x000000611d00780c */ /* 0x000fc60004761670 */
[----:B------:R1:W-:Y:S01]  /*76d0*/  @!P4 STG.E.U8 desc[UR16][R10.64+0x59], R25 ;  /* 0x000059190a00c986 */ /* 0x0003e2000c101110 */
[C---:B------:R-:W-:Y:S02]  /*76e0*/  ISETP.LT.OR P4, PT, R29.reuse, 0x62, !P0 ;  /* 0x000000621d00780c */ /* 0x040fe40004781670 */
[----:B0-----:R-:W-:Y:S01]  /*76f0*/  F2FP.SATFINITE.E5M2.F32.PACK_AB_MERGE_C R7, RZ, R90, RZ ;  /* 0x0000005aff07723e */ /* 0x001fe200048060ff */
[----:B------:R-:W-:Y:S01]  /*7700*/  @!P5 STG.E.U8 desc[UR16][R12.64+0x60], R93 ;  /* 0x0000605d0c00d986 */ /* 0x000fe2000c101110 */
[----:B------:R-:W-:-:S03]  /*7710*/  ISETP.LT.OR P5, PT, R29, 0x69, !P1 ;  /* 0x000000691d00780c */ /* 0x000fc60004fa1670 */
[----:B------:R0:W-:Y:S01]  /*7720*/  @!P6 STG.E.U8 desc[UR16][R12.64+0x61], R7 ;  /* 0x000061070c00e986 */ /* 0x0001e2000c101110 */
[C---:B------:R-:W-:Y:S02]  /*7730*/  ISETP.LT.OR P6, PT, R29.reuse, 0x6a, !P1 ;  /* 0x0000006a1d00780c */ /* 0x040fe40004fc1670 */
[----:B-1----:R-:W-:Y:S01]  /*7740*/  F2FP.SATFINITE.E5M2.F32.PACK_AB_MERGE_C R25, RZ, R88, RZ ;  /* 0x00000058ff19723e */ /* 0x002fe200048060ff */
[----:B------:R-:W-:Y:S01]  /*7750*/  @!P3 STG.E.U8 desc[UR16][R10.64+0x60], R95 ;  /* 0x0000605f0a00b986 */ /* 0x000fe2000c101110 */
        /* <DEDUP_REMOVED lines=11> */
[----:B------:R-:W-:Y:S01]  /*7810*/  @!P4 STG.E.U8 desc[UR16][R10.64+0x69], R25 ;  /* 0x000069190a00c986 */ /* 0x000fe2000c101110 */
[C---:B------:R-:W-:Y:S02]  /*7820*/  ISETP.LT.OR P4, PT, R29.reuse, 0x79, !P1 ;  /* 0x000000791d00780c */ /* 0x040fe40004f81670 */
[C---:B------:R-:W-:Y:S01]  /*7830*/  ISETP.LT.OR P1, PT, R29.reuse, 0x7a, !P1 ;  /* 0x0000007a1d00780c */ /* 0x040fe20004f21670 */
[----:B------:R1:W-:Y:S01]  /*7840*/  @!P5 STG.E.U8 desc[UR16][R12.64+0x70], R23 ;  /* 0x000070170c00d986 */ /* 0x0003e2000c101110 */
[C---:B------:R-:W-:Y:S02]  /*7850*/  ISETP.LT.OR P5, PT, R29.reuse, 0x72, !P0 ;  /* 0x000000721d00780c */ /* 0x040fe400047a1670 */
[----:B0-----:R-:W-:Y:S01]  /*7860*/  F2FP.SATFINITE.E5M2.F32.PACK_AB_MERGE_C R7, RZ, R18, RZ ;  /* 0x00000012ff07723e */ /* 0x001fe200048060ff */
[----:B------:R0:W-:Y:S01]  /*7870*/  @!P6 STG.E.U8 desc[UR16][R12.64+0x71], R19 ;  /* 0x000071130c00e986 */ /* 0x0001e2000c101110 */
[C---:B------:R-:W-:Y:S02]  /*7880*/  ISETP.LT.OR P6, PT, R29.reuse, 0x79, !P0 ;  /* 0x000000791d00780c */ /* 0x040fe400047c1670 */
[----:B------:R-:W-:Y:S01]  /*7890*/  ISETP.LT.OR P0, PT, R29, 0x7a, !P0 ;  /* 0x0000007a1d00780c */ /* 0x000fe20004701670 */
[----:B------:R2:W-:Y:S01]  /*78a0*/  @!P3 STG.E.U8 desc[UR16][R10.64+0x70], R21 ;  /* 0x000070150a00b986 */ /* 0x0005e2000c101110 */
[----:B-1----:R-:W-:-:S05]  /*78b0*/  F2FP.SATFINITE.E5M2.F32.PACK_AB_MERGE_C R23, RZ, R16, RZ ;  /* 0x00000010ff17723e */ /* 0x002fca00048060ff */
[----:B------:R2:W-:Y:S01]  /*78c0*/  @!P5 STG.E.U8 desc[UR16][R10.64+0x71], R7 ;  /* 0x000071070a00d986 */ /* 0x0005e2000c101110 */
[----:B0-----:R-:W-:-:S03]  /*78d0*/  F2FP.SATFINITE.E5M2.F32.PACK_AB_MERGE_C R19, RZ, R14, RZ ;  /* 0x0000000eff13723e */ /* 0x001fc600048060ff */
[----:B------:R2:W-:Y:S04]  /*78e0*/  @!P4 STG.E.U8 desc[UR16][R12.64+0x78], R15 ;  /* 0x0000780f0c00c986 */ /* 0x0005e8000c101110 */
[----:B------:R2:W-:Y:S04]  /*78f0*/  @!P1 STG.E.U8 desc[UR16][R12.64+0x79], R19 ;  /* 0x000079130c009986 */ /* 0x0005e8000c101110 */
[----:B------:R2:W-:Y:S04]  /*7900*/  @!P6 STG.E.U8 desc[UR16][R10.64+0x78], R17 ;  /* 0x000078110a00e986 */ /* 0x0005e8000c101110 */
[----:B------:R2:W-:Y:S02]  /*7910*/  @!P0 STG.E.U8 desc[UR16][R10.64+0x79], R23 ;  /* 0x000079170a008986 */ /* 0x0005e4000c101110 */
.L_x_168:
[----:B------:R-:W-:Y:S05]  /*7920*/  BSYNC B0 ;  /* 0x0000000000007941 */ /* 0x000fea0003800000 */
.L_x_38:
[----:B------:R-:W-:Y:S01]  /*7930*/  ULDC UR6, c[0x0][0xc] ;  /* 0x0000030000067ab9 */ /* 0x000fe20000000800 */
[----:B------:R-:W-:Y:S01]  /*7940*/  ULDC UR7, c[0x0][0x10] ;  /* 0x0000040000077ab9 */ /* 0x000fe20000000800 */
[----:B0-2--5:R-:W0:Y:S01]  /*7950*/  LDC R7, c[0x0][0x14] ;  /* 0x00000500ff077b82 */ /* 0x025e220000000800 */
[----:B------:R-:W-:Y:S01]  /*7960*/  UIMAD.WIDE.U32 UR6, UR6, UR7, URZ ;  /* 0x00000007060672a5 */ /* 0x000fe2000f8e003f */
[----:B----4-:R-:W-:Y:S01]  /*7970*/  PRMT R10, RZ, 0x7610, R10 ;  /* 0x00007610ff0a7816 */ /* 0x010fe2000000000a */
[----:B------:R-:W-:-:S04]  /*7980*/  IMAD.MOV.U32 R11, RZ, RZ, -0x1 ;  /* 0xffffffffff0b7424 */ /* 0x000fc800078e00ff */
[----:B0-----:R-:W-:-:S04]  /*7990*/  IMAD.WIDE.U32 R2, R7, UR6, R2 ;  /* 0x0000000607027c25 */ /* 0x001fc8000f8e0002 */
[----:B------:R-:W-:Y:S01]  /*79a0*/  IMAD R7, R7, UR7, RZ ;  /* 0x0000000707077c24 */ /* 0x000fe2000f8e02ff */
[----:B------:R-:W-:Y:S02]  /*79b0*/  ULDC.64 UR6, c[0x0][0x650] ;  /* 0x0001940000067ab9 */ /* 0x000fe40000000a00 */
[----:B------:R-:W-:Y:S01]  /*79c0*/  ISETP.GE.U32.AND P0, PT, R2, UR6, PT ;  /* 0x0000000602007c0c */ /* 0x000fe2000bf06070 */
[----:B------:R-:W-:Y:S02]  /*79d0*/  IMAD.IADD R3, R3, 0x1, R7 ;  /* 0x0000000103037824 */ /* 0x000fe400078e0207 */
[----:B------:R-:W-:-:S03]  /*79e0*/  IMAD.MOV.U32 R7, RZ, RZ, -0x1 ;  /* 0xffffffffff077424 */ /* 0x000fc600078e00ff */
[----:B------:R-:W-:-:S13]  /*79f0*/  ISETP.GE.U32.AND.EX P0, PT, R3, UR7, PT, P0 ;  /* 0x0000000703007c0c */ /* 0x000fda000bf06100 */
[----:B------:R-:W-:Y:S05]  /*7a00*/  @P0 BRA `(.L_x_169) ;  /* 0x0000000400600947 */ /* 0x000fea0003800000 */
[----:B------:R-:W0:Y:S01]  /*7a10*/  S2R R22, SR_CTAID.X ;  /* 0x0000000000167919 */ /* 0x000e220000002500 */
[----:B------:R-:W2:Y:S01]  /*7a20*/  LDC.64 R16, c[0x0][0x628] ;  /* 0x00018a00ff107b82 */ /* 0x000ea20000000a00 */
[----:B------:R-:W-:Y:S01]  /*7a30*/  ULDC UR6, c[0x0][0x150] ;  /* 0x0000540000067ab9 */ /* 0x000fe20000000800 */
[----:B------:R-:W-:Y:S01]  /*7a40*/  IMAD.MOV.U32 R14, RZ, RZ, R2 ;  /* 0x000000ffff0e7224 */ /* 0x000fe200078e0002 */
[----:B------:R-:W4:Y:S01]  /*7a50*/  S2R R24, SR_CTAID.Y ;  /* 0x0000000000187919 */ /* 0x000f220000002600 */
[----:B------:R-:W-:-:S04]  /*7a60*/  IMAD.MOV.U32 R15, RZ, RZ, R3 ;  /* 0x000000ffff0f7224 */ /* 0x000fc800078e0003 */
[----:B------:R-:W1:Y:S08]  /*7a70*/  LDC R25, c[0x0][0x144] ;  /* 0x00005100ff197b82 */ /* 0x000e700000000800 */
[----:B------:R-:W1:Y:S08]  /*7a80*/  LDC R18, c[0x0][0x630] ;  /* 0x00018c00ff127b82 */ /* 0x000e700000000800 */
[----:B------:R-:W1:Y:S01]  /*7a90*/  LDC.64 R20, c[0x0][0x620] ;  /* 0x00018800ff147b82 */ /* 0x000e620000000a00 */
[----:B--2---:R-:W-:-:S04]  /*7aa0*/  ISETP.NE.U32.AND P0, PT, R16, RZ, PT ;  /* 0x000000ff1000720c */ /* 0x004fc80003f05070 */
[----:B------:R-:W-:Y:S02]  /*7ab0*/  ISETP.NE.AND.EX P0, PT, R17, RZ, PT, P0 ;  /* 0x000000ff1100720c */ /* 0x000fe40003f05300 */
[----:B0-----:R-:W-:-:S05]  /*7ac0*/  I2FP.F32.U32 R7, R22 ;  /* 0x0000001600077245 */ /* 0x001fca0000201000 */
[----:B------:R-:W-:-:S04]  /*7ad0*/  FMUL R7, R7, UR6 ;  /* 0x0000000607077c20 */ /* 0x000fc80008400000 */
[----:B------:R0:W2:Y:S02]  /*7ae0*/  F2I.U32.TRUNC.NTZ R23, R7 ;  /* 0x0000000700177305 */ /* 0x0000a4000020f000 */
[----:B----4-:R-:W-:Y:S05]  /*7af0*/  @!P0 BRA `(.L_x_170) ;  /* 0x0000000000288947 */ /* 0x010fea0003800000 */
[----:B0-----:R-:W0:Y:S02]  /*7b00*/  LDC R7, c[0x0][0x634] ;  /* 0x00018d00ff077b82 */ /* 0x001e240000000800 */
        /* <DEDUP_REMOVED lines=9> */
.L_x_170:
[-CC-:B-1----:R-:W-:Y:S01]  /*7ba0*/  SHF.R.U64 R19, R14, R18.reuse, R15.reuse ;  /* 0x000000120e137219 */ /* 0x182fe2000000120f */
[----:B------:R-:W1:Y:S01]  /*7bb0*/  LDC.64 R30, c[0x0][0x640] ;  /* 0x00019000ff1e7b82 */ /* 0x000e620000000a00 */
[----:B0-----:R-:W-:Y:S01]  /*7bc0*/  SHF.R.U32.HI R7, RZ, R18, R15 ;  /* 0x00000012ff077219 */ /* 0x001fe2000001160f */
[----:B--2---:R-:W-:Y:S01]  /*7bd0*/  IMAD.MOV R23, RZ, RZ, -R23 ;  /* 0x000000ffff177224 */ /* 0x004fe200078e0a17 */
[----:B------:R-:W-:Y:S01]  /*7be0*/  IADD3 R13, P0, RZ, -R19, RZ ;  /* 0x80000013ff0d7210 */ /* 0x000fe20007f1e0ff */
[----:B------:R-:W-:Y:S02]  /*7bf0*/  ULDC UR6, c[0x0][0x154] ;  /* 0x0000550000067ab9 */ /* 0x000fe40000000800 */
[----:B------:R-:W-:Y:S02]  /*7c00*/  IMAD R25, R25, R23, R22 ;  /* 0x0000001719197224 */ /* 0x000fe400078e0216 */
[----:B------:R-:W0:Y:S01]  /*7c10*/  LDC R14, c[0x0][0x618] ;  /* 0x00018600ff0e7b82 */ /* 0x000e220000000800 */
[----:B------:R-:W-:-:S02]  /*7c20*/  IMAD.X R7, RZ, RZ, ~R7, P0 ;  /* 0x000000ffff077224 */ /* 0x000fc400000e0e07 */
[----:B------:R-:W-:-:S04]  /*7c30*/  IMAD.WIDE.U32 R10, R13, R20, R2 ;  /* 0x000000140d0a7225 */ /* 0x000fc800078e0002 */
[----:B------:R-:W-:Y:S01]  /*7c40*/  IMAD R12, R7, R20, RZ ;  /* 0x00000014070c7224 */ /* 0x000fe200078e02ff */
[----:B---3--:R-:W2:Y:S03]  /*7c50*/  LDC R26, c[0x0][0x608] ;  /* 0x00018200ff1a7b82 */ /* 0x008ea60000000800 */
[----:B------:R-:W-:Y:S02]  /*7c60*/  IMAD R7, R13, R21, R12 ;  /* 0x000000150d077224 */ /* 0x000fe400078e020c */
[----:B------:R-:W-:Y:S02]  /*7c70*/  IMAD.MOV.U32 R13, RZ, RZ, 0x1 ;  /* 0x00000001ff0d7424 */ /* 0x000fe400078e00ff */
[----:B------:R-:W-:Y:S01]  /*7c80*/  IMAD.IADD R7, R11, 0x1, R7 ;  /* 0x000000010b077824 */ /* 0x000fe200078e0207 */
[----:B------:R-:W3:Y:S01]  /*7c90*/  LDC R28, c[0x0][0x658] ;  /* 0x00019600ff1c7b82 */ /* 0x000ee20000000800 */
[----:B------:R-:W-:-:S02]  /*7ca0*/  I2FP.F32.U32 R11, R24 ;  /* 0x00000018000b7245 */ /* 0x000fc40000201000 */
[----:B-1----:R-:W-:-:S03]  /*7cb0*/  ISETP.NE.U32.AND P0, PT, R30, RZ, PT ;  /* 0x000000ff1e00720c */ /* 0x002fc60003f05070 */
[----:B------:R-:W-:Y:S01]  /*7cc0*/  FMUL R12, R11, UR6 ;  /* 0x000000060b0c7c20 */ /* 0x000fe20008400000 */
[----:B------:R-:W-:Y:S01]  /*7cd0*/  ISETP.NE.AND.EX P0, PT, R31, RZ, PT, P0 ;  /* 0x000000ff1f00720c */ /* 0x000fe20003f05300 */
[----:B------:R-:W1:Y:S01]  /*7ce0*/  LDC R23, c[0x0][0x148] ;  /* 0x00005200ff177b82 */ /* 0x000e620000000800 */
[-CC-:B0-----:R-:W-:Y:S01]  /*7cf0*/  SHF.R.U64 R18, R10, R14.reuse, R7.reuse ;  /* 0x0000000e0a127219 */ /* 0x181fe20000001207 */
[----:B------:R0:W4:Y:S01]  /*7d00*/  F2I.U32.TRUNC.NTZ R20, R12 ;  /* 0x0000000c00147305 */ /* 0x000122000020f000 */
[----:B------:R-:W-:Y:S01]  /*7d10*/  SHF.R.U32.HI R7, RZ, R14, R7 ;  /* 0x0000000eff077219 */ /* 0x000fe20000011607 */
[----:B------:R-:W-:-:S04]  /*7d20*/  IMAD.MOV.U32 R11, RZ, RZ, -0x1 ;  /* 0xffffffffff0b7424 */ /* 0x000fc800078e00ff */
[----:B------:R-:W0:Y:S01]  /*7d30*/  LDC R22, c[0x0][0x600] ;  /* 0x00018000ff167b82 */ /* 0x000e220000000800 */
[-CC-:B--2---:R-:W-:Y:S02]  /*7d40*/  SHF.R.U64 R16, R18, R26.reuse, R7.reuse ;  /* 0x0000001a12107219 */ /* 0x184fe40000001207 */
[----:B------:R-:W-:-:S05]  /*7d50*/  SHF.R.U32.HI R7, RZ, R26, R7 ;  /* 0x0000001aff077219 */ /* 0x000fca0000011607 */
[----:B------:R-:W2:Y:S01]  /*7d60*/  LDC R29, c[0x0][0x648] ;  /* 0x00019200ff1d7b82 */ /* 0x000ea20000000800 */
[-C--:B---3--:R-:W-:Y:S02]  /*7d70*/  SHF.L.U32 R10, R11, R28.reuse, RZ ;  /* 0x0000001c0b0a7219 */ /* 0x088fe400000006ff */
[--C-:B------:R-:W-:Y:S02]  /*7d80*/  SHF.R.U64 R21, R16, R28, R7.reuse ;  /* 0x0000001c10157219 */ /* 0x100fe40000001207 */
[----:B------:R-:W-:Y:S02]  /*7d90*/  LOP3.LUT R27, RZ, R10, RZ, 0x33, !PT ;  /* 0x0000000aff1b7212 */ /* 0x000fe400078e33ff */
[-C--:B------:R-:W-:Y:S01]  /*7da0*/  SHF.R.U32.HI R11, RZ, R28.reuse, R7 ;  /* 0x0000001cff0b7219 */ /* 0x080fe20000011607 */
[----:B------:R-:W3:Y:S01]  /*7db0*/  LDC R32, c[0x0][0x638] ;  /* 0x00018e00ff207b82 */ /* 0x000ee20000000800 */
[----:B------:R-:W-:Y:S01]  /*7dc0*/  SHF.L.U32 R26, R13, R28, RZ ;  /* 0x0000001c0d1a7219 */ /* 0x000fe200000006ff */
[----:B------:R-:W-:-:S06]  /*7dd0*/  IMAD.MOV.U32 R10, RZ, RZ, R21 ;  /* 0x000000ffff0a7224 */ /* 0x000fcc00078e0015 */
[----:B------:R-:W0:Y:S01]  /*7de0*/  LDC R33, c[0x0][0x610] ;  /* 0x00018400ff217b82 */ /* 0x000e220000000800 */
[----:B----4-:R-:W-:Y:S05]  /*7df0*/  @!P0 BRA `(.L_x_171) ;  /* 0x0000000000288947 */ /* 0x010fea0003800000 */
[----:B------:R-:W4:Y:S02]  /*7e00*/  LDC R10, c[0x0][0x64c] ;  /* 0x00019300ff0a7b82 */ /* 0x000f240000000800 */
[----:B----4-:R-:W-:-:S05]  /*7e10*/  IADD3 R7, P0, R21, R10, RZ ;  /* 0x0000000a15077210 */ /* 0x010fca0007f1e0ff */
[----:B------:R-:W-:-:S04]  /*7e20*/  IMAD.X R17, RZ, RZ, R11, P0 ;  /* 0x000000ffff117224 */ /* 0x000fc800000e060b */
[----:B------:R-:W-:-:S04]  /*7e30*/  IMAD.WIDE.U32 R10, R17, R30, RZ ;  /* 0x0000001e110a7225 */ /* 0x000fc800078e00ff */
[----:B0-----:R-:W-:-:S04]  /*7e40*/  IMAD.WIDE.U32 R12, P0, R7, R31, R10 ;  /* 0x0000001f070c7225 */ /* 0x001fc8000780000a */
[----:B------:R-:W-:-:S04]  /*7e50*/  IMAD.WIDE.U32 R10, R7, R30, RZ ;  /* 0x0000001e070a7225 */ /* 0x000fc800078e00ff */
[----:B------:R-:W-:Y:S01]  /*7e60*/  IMAD.X R15, RZ, RZ, RZ, P0 ;  /* 0x000000ffff0f7224 */ /* 0x000fe200000e06ff */
[----:B------:R-:W-:Y:S01]  /*7e70*/  IADD3 RZ, P0, R11, R12, RZ ;  /* 0x0000000c0bff7210 */ /* 0x000fe20007f1e0ff */
[----:B------:R-:W-:-:S04]  /*7e80*/  IMAD.MOV.U32 R14, RZ, RZ, R13 ;  /* 0x000000ffff0e7224 */ /* 0x000fc800078e000d */
[----:B------:R-:W-:-:S08]  /*7e90*/  IMAD.WIDE.U32.X R10, R17, R31, R14, P0 ;  /* 0x0000001f110a7225 */ /* 0x000fd000000e040e */
.L_x_171:
[----:B--2---:R-:W-:Y:S01]  /*7ea0*/  SHF.R.U64 R7, R10, R29, R11 ;  /* 0x0000001d0a077219 */ /* 0x004fe2000000120b */
[----:B0-----:R-:W-:Y:S01]  /*7eb0*/  VIADD R11, R22, 0xffffffff ;  /* 0xffffffff160b7836 */ /* 0x001fe20000000000 */
[----:B------:R-:W-:Y:S01]  /*7ec0*/  LOP3.LUT R28, R16, R27, RZ, 0xc0, !PT ;  /* 0x0000001b101c7212 */ /* 0x000fe200078ec0ff */
[----:B------:R-:W-:Y:S02]  /*7ed0*/  IMAD.MOV R20, RZ, RZ, -R20 ;  /* 0x000000ffff147224 */ /* 0x000fe400078e0a14 */
[----:B------:R-:W-:Y:S01]  /*7ee0*/  IMAD.MOV R10, RZ, RZ, -R7 ;  /* 0x000000ffff0a7224 */ /* 0x000fe200078e0a07 */
[----:B------:R-:W-:Y:S01]  /*7ef0*/  LOP3.LUT R18, R18, R11, RZ, 0xc0, !PT ;  /* 0x0000000b12127212 */ /* 0x000fe200078ec0ff */
[----:B------:R-:W-:Y:S02]  /*7f00*/  IMAD R28, R26, R7, R28 ;  /* 0x000000071a1c7224 */ /* 0x000fe400078e021c */
[----:B-1----:R-:W-:Y:S02]  /*7f10*/  @P2 IMAD R25, R23, R20, R24 ;  /* 0x0000001417192224 */ /* 0x002fe400078e0218 */
[----:B---3--:R-:W-:-:S02]  /*7f20*/  IMAD R7, R10, R32, R21 ;  /* 0x000000200a077224 */ /* 0x008fc400078e0215 */
[----:B------:R-:W-:Y:S02]  /*7f30*/  IMAD R28, R28, R33, R25 ;  /* 0x000000211c1c7224 */ /* 0x000fe400078e0219 */
[----:B------:R-:W-:Y:S02]  /*7f40*/  IMAD R7, R7, R22, R18 ;  /* 0x0000001607077224 */ /* 0x000fe400078e0212 */
[----:B------:R-:W-:-:S03]  /*7f50*/  IMAD.MOV.U32 R10, RZ, RZ, 0x1 ;  /* 0x00000001ff0a7424 */ /* 0x000fc600078e00ff */
[----:B------:R-:W-:Y:S02]  /*7f60*/  SEL R11, R7, R28, !P2 ;  /* 0x0000001c070b7207 */ /* 0x000fe40005000000 */
[----:B------:R-:W-:Y:S01]  /*7f70*/  SEL R28, R28, R7, !P2 ;  /* 0x000000071c1c7207 */ /* 0x000fe20005000000 */
[----:B------:R-:W-:-:S07]  /*7f80*/  IMAD.MOV.U32 R7, RZ, RZ, R19 ;  /* 0x000000ffff077224 */ /* 0x000fce00078e0013 */
.L_x_169:
[----:B------:R-:W-:Y:S01]  /*7f90*/  LOP3.LUT P0, RZ, R10, 0xff, RZ, 0xc0, !PT ;  /* 0x000000ff0aff7812 */ /* 0x000fe2000780c0ff */
[----:B------:R-:W-:-:S12]  /*7fa0*/  IMAD.MOV.U32 R10, RZ, RZ, R28 ;  /* 0x000000ffff0a7224 */ /* 0x000fd800078e001c */
[----:B------:R-:W-:Y:S05]  /*7fb0*/  @P0 BRA `(.L_x_172) ;  /* 0xffffff9000e00947 */ /* 0x000fea000383ffff */
[----:B------:R-:W-:Y:S05]  /*7fc0*/  EXIT ;  /* 0x000000000000794d */ /* 0x000fea0003800000 */
.L_x_8:
[----:B-1----:R-:W-:Y:S01]  /*7fd0*/  ULDC.64 UR4, c[0x0][0x650] ;  /* 0x0001940000047ab9 */ /* 0x002fe20000000a00 */
        /* <DEDUP_REMOVED lines=25> */
.L_x_174:
[----:B------:R-:W0:Y:S01]  /*8170*/  LDC.64 R28, c[0x0][0x640] ;  /* 0x00019000ff1c7b82 */ /* 0x000e220000000a00 */
[-CC-:B------:R-:W-:Y:S01]  /*8180*/  SHF.R.U64 R21, R16, R6.reuse, R17.reuse ;  /* 0x0000000610157219 */ /* 0x180fe20000001211 */
[----:B------:R-:W-:Y:S01]  /*8190*/  IMAD.MOV.U32 R31, RZ, RZ, 0x1 ;  /* 0x00000001ff1f7424 */ /* 0x000fe200078e00ff */
[----:B------:R-:W-:Y:S02]  /*81a0*/  SHF.R.U32.HI R5, RZ, R6, R17 ;  /* 0x00000006ff057219 */ /* 0x000fe40000011611 */
        /* <DEDUP_REMOVED lines=9> */
[----:B0-----:R-:W-:Y:S01]  /*8240*/  ISETP.NE.U32.AND P0, PT, R28, RZ, PT ;  /* 0x000000ff1c00720c */ /* 0x001fe20003f05070 */
[----:B------:R-:W-:-:S03]  /*8250*/  IMAD.MOV.U32 R11, RZ, RZ, -0x1 ;  /* 0xffffffffff0b7424 */ /* 0x000fc600078e00ff */
[----:B------:R-:W-:Y:S02]  /*8260*/  ISETP.NE.AND.EX P0, PT, R29, RZ, PT, P0 ;  /* 0x000000ff1d00720c */ /* 0x000fe40003f05300 */
[----:B------:R-:W0:Y:S01]  /*8270*/  LDC R24, c[0x0][0x600] ;  /* 0x00018000ff187b82 */ /* 0x000e220000000800 */
[-CC-:B-1----:R-:W-:Y:S02]  /*8280*/  SHF.R.U64 R18, R10, R14.reuse, R5.reuse ;  /* 0x0000000e0a127219 */ /* 0x182fe40000001205 */
[----:B------:R-:W-:-:S05]  /*8290*/  SHF.R.U32.HI R5, RZ, R14, R5 ;  /* 0x0000000eff057219 */ /* 0x000fca0000011605 */
        /* <DEDUP_REMOVED lines=21> */
.L_x_175:
[----:B-1----:R-:W-:Y:S01]  /*83f0*/  SHF.R.U64 R6, R10, R25, R11 ;  /* 0x000000190a067219 */ /* 0x002fe2000000120b */
[----:B0-----:R-:W-:Y:S01]  /*8400*/  VIADD R11, R24, 0xffffffff ;  /* 0xffffffff180b7836 */ /* 0x001fe20000000000 */
[----:B------:R-:W-:Y:S01]  /*8410*/  SHF.L.U32 R9, R31, R26, RZ ;  /* 0x0000001a1f097219 */ /* 0x000fe200000006ff */
[----:B------:R-:W-:Y:S01]  /*8420*/  @P2 IMAD R12, R13, R20, R8 ;  /* 0x000000140d0c2224 */ /* 0x000fe200078e0208 */
[----:B------:R-:W-:Y:S01]  /*8430*/  LOP3.LUT R5, R22, R33, RZ, 0xc0, !PT ;  /* 0x0000002116057212 */ /* 0x000fe200078ec0ff */
[----:B------:R-:W-:Y:S01]  /*8440*/  IMAD.MOV R10, RZ, RZ, -R6 ;  /* 0x000000ffff0a7224 */ /* 0x000fe200078e0a06 */
[----:B------:R-:W-:Y:S01]  /*8450*/  LOP3.LUT R18, R18, R11, RZ, 0xc0, !PT ;  /* 0x0000000b12127212 */ /* 0x000fe200078ec0ff */
[----:B------:R-:W-:Y:S02]  /*8460*/  IMAD.MOV.U32 R8, RZ, RZ, 0x1 ;  /* 0x00000001ff087424 */ /* 0x000fe400078e00ff */
[----:B------:R-:W-:Y:S02]  /*8470*/  IMAD R9, R9, R6, R5 ;  /* 0x0000000609097224 */ /* 0x000fe400078e0205 */
[----:B--2---:R-:W-:-:S02]  /*8480*/  IMAD R5, R10, R27, R23 ;  /* 0x0000001b0a057224 */ /* 0x004fc400078e0217 */
[----:B---3--:R-:W-:Y:S02]  /*8490*/  IMAD R6, R9, R30, R12 ;  /* 0x0000001e09067224 */ /* 0x008fe400078e020c */
[----:B------:R-:W-:Y:S01]  /*84a0*/  IMAD R9, R5, R24, R18 ;  /* 0x0000001805097224 */ /* 0x000fe200078e0212 */
[----:B------:R-:W-:Y:S01]  /*84b0*/  PRMT R5, R8, 0x7610, R5 ;  /* 0x0000761008057816 */ /* 0x000fe20000000005 */
[----:B------:R-:W-:-:S03]  /*84c0*/  IMAD.MOV.U32 R16, RZ, RZ, R21 ;  /* 0x000000ffff107224 */ /* 0x000fc600078e0015 */
[----:B------:R-:W-:Y:S02]  /*84d0*/  SEL R17, R9, R6, !P2 ;  /* 0x0000000609117207 */ /* 0x000fe40005000000 */
[----:B------:R-:W-:-:S07]  /*84e0*/  SEL R6, R6, R9, !P2 ;  /* 0x0000000906067207 */ /* 0x000fce0005000000 */
.L_x_173:
[----:B------:R-:W-:-:S08]  /*84f0*/  NOP ;  /* 0x0000000000007918 */ /* 0x000fd00000000000 */
[----:B------:R-:W0:-:S00]  /*8500*/  USETMAXREG.DEALLOC.CTAPOOL 0x28 ;  /* 0x00000028000079c8 */ /* 0x000e0000080e0500 */
[----:B0-----:R-:W-:-:S13]  /*8510*/  ISETP.NE.AND P0, PT, R7, RZ, PT ;  /* 0x000000ff0700720c */ /* 0x001fda0003f05270 */
[----:B------:R-:W-:Y:S05]  /*8520*/  @P0 EXIT ;  /* 0x000000000000094d */ /* 0x000fea0003800000 */
[----:B------:R-:W-:Y:S01]  /*8530*/  LOP3.LUT P0, RZ, R5, 0xff, RZ, 0xc0, !PT ;  /* 0x000000ff05ff7812 */ /* 0x000fe2000780c0ff */
[----:B------:R-:W-:Y:S02]  /*8540*/  IMAD.MOV.U32 R5, RZ, RZ, 0x1 ;  /* 0x00000001ff057424 */ /* 0x000fe400078e00ff */
[----:B------:R-:W-:-:S10]  /*8550*/  IMAD.MOV.U32 R12, RZ, RZ, RZ ;  /* 0x000000ffff0c7224 */ /* 0x000fd400078e00ff */
[----:B------:R-:W-:Y:S05]  /*8560*/  @!P0 BRA `(.L_x_176) ;  /* 0x0000000c00348947 */ /* 0x000fea0003800000 */
[----:B------:R-:W0:Y:S01]  /*8570*/  LDC R5, c[0x0][0x28c] ;  /* 0x0000a300ff057b82 */ /* 0x000e220000000800 */
[----:B------:R-:W-:Y:S01]  /*8580*/  ULDC UR6, c[0x0][0x658] ;  /* 0x0001960000067ab9 */ /* 0x000fe20000000800 */
[----:B------:R-:W-:Y:S01]  /*8590*/  UMOV UR9, 0xffffffff ;  /* 0xffffffff00097882 */ /* 0x000fe20000000000 */
[----:B------:R-:W-:Y:S01]  /*85a0*/  ULDC UR8, c[0x0][0xc] ;  /* 0x0000030000087ab9 */ /* 0x000fe20000000800 */
[----:B------:R-:W-:Y:S01]  /*85b0*/  USHF.L.U32 UR11, UR9, UR6, URZ ;  /* 0x00000006090b7299 */ /* 0x000fe2000800063f */
[----:B------:R-:W-:Y:S01]  /*85c0*/  BSSY B0, `(.L_x_176) ;  /* 0x00000c7000007945 */ /* 0x000fe20003800000 */
[----:B------:R-:W-:Y:S01]  /*85d0*/  UMOV UR10, 0x1 ;  /* 0x00000001000a7882 */ /* 0x000fe20000000000 */
[----:B------:R-:W-:Y:S01]  /*85e0*/  ULDC UR9, c[0x0][0x10] ;  /* 0x0000040000097ab9 */ /* 0x000fe20000000800 */
[----:B------:R-:W1:Y:S01]  /*85f0*/  S2UR UR4, SR_CgaCtaId ;  /* 0x00000000000479c3 */ /* 0x000e620000008800 */
[----:B------:R-:W-:Y:S01]  /*8600*/  UIMAD.WIDE.U32 UR8, UR8, UR9, URZ ;  /* 0x00000009080872a5 */ /* 0x000fe2000f8e003f */
[----:B------:R-:W-:Y:S01]  /*8610*/  IMAD.MOV.U32 R14, RZ, RZ, 0x1 ;  /* 0x00000001ff0e7424 */ /* 0x000fe200078e00ff */
[----:B------:R-:W-:Y:S01]  /*8620*/  USHF.L.U32 UR6, UR10, UR6, URZ ;  /* 0x000000060a067299 */ /* 0x000fe2000800063f */
[----:B------:R-:W-:Y:S01]  /*8630*/  LOP3.LUT R15, R4, 0x2, RZ, 0xfc, !PT ;  /* 0x00000002040f7812 */ /* 0x000fe200078efcff */
[----:B------:R-:W-:Y:S01]  /*8640*/  IMAD.MOV.U32 R12, RZ, RZ, RZ ;  /* 0x000000ffff0c7224 */ /* 0x000fe200078e00ff */
[----:B------:R-:W-:Y:S01]  /*8650*/  ULDC UR10, c[0x0][0x14] ;  /* 0x00000500000a7ab9 */ /* 0x000fe20000000800 */
[----:B------:R-:W-:Y:S01]  /*8660*/  ULDC UR5, c[0x0][0x600] ;  /* 0x0001800000057ab9 */ /* 0x000fe20000000800 */
[----:B------:R-:W-:-:S02]  /*8670*/  UIMAD.WIDE.U32 UR22, UR8, UR10, URZ ;  /* 0x0000000a081672a5 */ /* 0x000fc4000f8e003f */
[----:B------:R-:W-:Y:S02]  /*8680*/  UIMAD UR13, UR9, UR10, URZ ;  /* 0x0000000a090d72a4 */ /* 0x000fe4000f8e023f */
[----:B------:R-:W-:Y:S02]  /*8690*/  UIADD3 UR5, UR5, -0x1, URZ ;  /* 0xffffffff05057890 */ /* 0x000fe4000fffe03f */
[----:B------:R-:W-:Y:S01]  /*86a0*/  ULOP3.LUT UR19, URZ, UR11, URZ, 0x33, !UPT ;  /* 0x0000000b3f137292 */ /* 0x000fe2000f8e333f */
[----:B0-----:R-:W-:Y:S01]  /*86b0*/  VIADD R5, R5, 0x3f ;  /* 0x0000003f05057836 */ /* 0x001fe20000000000 */
[----:B------:R-:W-:Y:S01]  /*86c0*/  UIADD3 UR13, UR23, UR13, URZ ;  /* 0x0000000d170d7290 */ /* 0x000fe2000fffe03f */
[----:B------:R-:W-:-:S03]  /*86d0*/  ULDC.64 UR24, c[0x0][0x198] ;  /* 0x0000660000187ab9 */ /* 0x000fc60000000a00 */
[----:B------:R-:W-:Y:S01]  /*86e0*/  SHF.R.S32.HI R8, RZ, 0x1f, R5 ;  /* 0x0000001fff087819 */ /* 0x000fe20000011405 */
[----:B-1----:R-:W-:-:S03]  /*86f0*/  USHF.L.U32 UR7, UR4, 0x6, URZ ;  /* 0x0000000604077899 */ /* 0x002fc6000800063f */
[----:B------:R-:W-:Y:S01]  /*8700*/  LEA.HI R8, R8, R5, RZ, 0x6 ;  /* 0x0000000508087211 */ /* 0x000fe200078f30ff */
[----:B------:R-:W-:Y:S01]  /*8710*/  IMAD.MOV.U32 R5, RZ, RZ, 0x1 ;  /* 0x00000001ff057424 */ /* 0x000fe200078e00ff */
[----:B------:R-:W-:Y:S02]  /*8720*/  USHF.L.U32 UR4, UR4, 0xc, URZ ;  /* 0x0000000c04047899 */ /* 0x000fe4000800063f */
[----:B------:R-:W-:Y:S01]  /*8730*/  SHF.R.S32.HI R11, RZ, 0x6, R8 ;  /* 0x00000006ff0b7819 */ /* 0x000fe20000011408 */
[----:B------:R-:W-:-:S04]  /*8740*/  ULOP3.LUT UR7, UR7, 0x40, URZ, 0xc0, !UPT ;  /* 0x0000004007077892 */ /* 0x000fc8000f8ec03f */
[----:B------:R-:W-:-:S08]  /*8750*/  VIADD R10, R11, 0x1 ;  /* 0x000000010b0a7836 */ /* 0x000fd00000000000 */
.L_x_187:
[----:B------:R-:W-:-:S03]  /*8760*/  UMOV UR8, 0xffffffff ;  /* 0xffffffff00087882 */ /* 0x000fc60000000000 */
[----:B------:R-:W-:Y:S05]  /*8770*/  BRA.DIV UR8, `(.L_x_177) ;  /* 0x0000001608087947 */ /* 0x000fea000b800000 */
[----:B------:R-:W-:-:S13]  /*8780*/  ELECT P0, URZ, PT ;  /* 0x00000000003f782f */ /* 0x000fda0003800000 */
.L_x_208:
[----:B------:R-:W0:Y:S01]  /*8790*/  LDC R7, c[0x0][0x28c] ;  /* 0x0000a300ff077b82 */ /* 0x000e220000000800 */
[----:B------:R-:W-:Y:S01]  /*87a0*/  BSSY B1, `(.L_x_178) ;  /* 0x0000037000017945 */ /* 0x000fe20003800000 */
[----:B0-----:R-:W-:-:S13]  /*87b0*/  ISETP.LT.OR P0, PT, R7, 0x1, !P0 ;  /* 0x000000010700780c */ /* 0x001fda0004701670 */
[----:B------:R-:W-:Y:S05]  /*87c0*/  @P0 BRA `(.L_x_179) ;  /* 0x0000000000d00947 */ /* 0x000fea0003800000 */
[----:B------:R-:W-:Y:S01]  /*87d0*/  IMAD.SHL.U32 R19, R6, 0x80, RZ ;  /* 0x0000008006137824 */ /* 0x000fe200078e00ff */
[----:B------:R-:W-:Y:S01]  /*87e0*/  LEA R17, R17, UR7, 0x7 ;  /* 0x0000000711117c11 */ /* 0x000fe2000f8e38ff */
[----:B------:R-:W-:Y:S02]  /*87f0*/  IMAD.MOV.U32 R20, RZ, RZ, RZ ;  /* 0x000000ffff147224 */ /* 0x000fe400078e00ff */
[----:B------:R-:W-:Y:S02]  /*8800*/  IMAD.MOV.U32 R6, RZ, RZ, R10 ;  /* 0x000000ffff067224 */ /* 0x000fe400078e000a */
[----:B------:R-:W-:Y:S02]  /*8810*/  IMAD.MOV.U32 R7, RZ, RZ, R5 ;  /* 0x000000ffff077224 */ /* 0x000fe400078e0005 */
[----:B------:R-:W-:-:S07]  /*8820*/  IMAD.MOV.U32 R8, RZ, RZ, R12 ;  /* 0x000000ffff087224 */ /* 0x000fce00078e000c */
.L_x_182:
[----:B------:R-:W0:Y:S01]  /*8830*/  S2R R18, SR_CgaCtaId ;  /* 0x0000000000127919 */ /* 0x000e220000008800 */
[----:B------:R-:W-:Y:S02]  /*8840*/  MOV R9, 0x400 ;  /* 0x0000040000097802 */ /* 0x000fe40000000f00 */
[----:B------:R-:W-:-:S13]  /*8850*/  LOP3.LUT P1, RZ, R0, 0x7f, RZ, 0xc0, !PT ;  /* 0x0000007f00ff7812 */ /* 0x000fda000782c0ff */
[----:B------:R-:W1:Y:S01]  /*8860*/  @!P1 LDC R13, c[0x0][0x500] ;  /* 0x00014000ff0d9b82 */ /* 0x000e620000000800 */
[----:B0-----:R-:W-:Y:S02]  /*8870*/  LEA R21, R18, R9, 0x18 ;  /* 0x0000000912157211 */ /* 0x001fe400078ec0ff */
[----:B------:R-:W-:-:S03]  /*8880*/  SHF.L.U32 R9, R7, 0x1f, RZ ;  /* 0x0000001f07097819 */ /* 0x000fc600000006ff */
[----:B------:R-:W-:-:S04]  /*8890*/  IMAD R18, R8, 0x8, R21 ;  /* 0x0000000808127824 */ /* 0x000fc800078e0215 */
[----:B------:R-:W0:Y:S02]  /*88a0*/  SYNCS.PHASECHK.TRANS64.TRYWAIT P0, [R18+URZ+0x70], R9 ;  /* 0x00007009120075a7 */ /* 0x000e24000800017f */
[----:B01----:R-:W-:Y:S05]  /*88b0*/  @!P0 BRA `(.L_x_180) ;  /* 0x0000001000d88947 */ /* 0x003fea0003800000 */
.L_x_209:
[----:B0-----:R-:W-:Y:S01]  /*88c0*/  PRMT R9, R15, 0x9910, RZ ;  /* 0x000099100f097816 */ /* 0x001fe200000000ff */
[----:B------:R0:W-:Y:S03]  /*88d0*/  @!P1 SYNCS.ARRIVE.TRANS64 RZ, [R18+URZ], R13 ;  /* 0x0000000d12ff99a7 */ /* 0x0001e6000800003f */
[----:B------:R-:W-:-:S13]  /*88e0*/  ISETP.NE.AND P0, PT, R9, 0x2, PT ;  /* 0x000000020900780c */ /* 0x000fda0003f05270 */
[----:B0-----:R-:W-:Y:S05]  /*88f0*/  @P0 BRA `(.L_x_181) ;  /* 0x0000000000040947 */ /* 0x001fea0003800000 */
[----:B------:R-:W-:Y:S01]  /*8900*/  BPT.TRAP 0x1 ;  /* 0x000000040000795c */ /* 0x000fe20000300000 */
.L_x_181:
[----:B------:R-:W-:Y:S01]  /*8910*/  R2UR UR8, R8 ;  /* 0x00000000080872ca */ /* 0x000fe200000e0000 */
[----:B------:R-:W-:Y:S01]  /*8920*/  VIADD R6, R6, 0xffffffff ;  /* 0xffffffff06067836 */ /* 0x000fe20000000000 */
[----:B------:R-:W-:Y:S01]  /*8930*/  R2UR UR18, R21 ;  /* 0x00000000151272ca */ /* 0x000fe200000e0000 */
[----:B------:R-:W-:Y:S01]  /*8940*/  UIADD3 UR14, UP0, UR24, 0xf0, URZ ;  /* 0x000000f0180e7890 */ /* 0x000fe2000ff1e03f */
[----:B------:R-:W-:Y:S01]  /*8950*/  R2UR UR20, R19 ;  /* 0x00000000131472ca */ /* 0x000fe200000e0000 */
[----:B------:R-:W-:Y:S01]  /*8960*/  UIADD3 UR26, UP1, UR24, 0x1f0, URZ ;  /* 0x000001f0181a7890 */ /* 0x000fe2000ff3e03f */
[----:B------:R-:W-:Y:S01]  /*8970*/  R2UR UR9, R18 ;  /* 0x00000000120972ca */ /* 0x000fe200000e0000 */
[----:B------:R-:W-:Y:S01]  /*8980*/  UIADD3.X UR15, URZ, UR25, URZ, UP0, !UPT ;  /* 0x000000193f0f7290 */ /* 0x000fe200087fe43f */
[----:B------:R-:W-:Y:S01]  /*8990*/  R2UR UR10, R20 ;  /* 0x00000000140a72ca */ /* 0x000fe200000e0000 */
[----:B------:R-:W-:Y:S01]  /*89a0*/  VIADD R8, R8, 0x1 ;  /* 0x0000000108087836 */ /* 0x000fe20000000000 */
[----:B------:R-:W-:Y:S01]  /*89b0*/  R2UR UR12, R16 ;  /* 0x00000000100c72ca */ /* 0x000fe200000e0000 */
[----:B------:R-:W-:Y:S01]  /*89c0*/  UIADD3.X UR27, URZ, UR25, URZ, UP1, !UPT ;  /* 0x000000193f1b7290 */ /* 0x000fe20008ffe43f */
[----:B------:R-:W-:Y:S01]  /*89d0*/  R2UR UR21, R17 ;  /* 0x00000000111572ca */ /* 0x000fe200000e0000 */
[----:B------:R-:W-:Y:S01]  /*89e0*/  USHF.L.U32 UR8, UR8, 0xd, URZ ;  /* 0x0000000d08087899 */ /* 0x000fe2000800063f */
[----:B------:R-:W-:Y:S01]  /*89f0*/  ISETP.GT.AND P1, PT, R6, 0x1, PT ;  /* 0x000000010600780c */ /* 0x000fe20003f24270 */
[----:B------:R-:W-:Y:S01]  /*8a00*/  UMOV UR16, 0x0 ;  /* 0x0000000000107882 */ /* 0x000fe20000000000 */
[----:B------:R-:W-:Y:S01]  /*8a10*/  UMOV UR17, 0x10000000 ;  /* 0x1000000000117882 */ /* 0x000fe20000000000 */
[----:B------:R-:W-:Y:S01]  /*8a20*/  ULOP3.LUT UR11, UR8, 0x1000, UR4, 0xf8, !UPT ;  /* 0x00001000080b7892 */ /* 0x000fe2000f8ef804 */
[----:B------:R-:W-:Y:S01]  /*8a30*/  ISETP.NE.AND P0, PT, R8, 0xe, PT ;  /* 0x0000000e0800780c */ /* 0x000fe20003f05270 */
[----:B------:R-:W-:Y:S01]  /*8a40*/  UIADD3 UR8, UR18, 0x200, UR8 ;  /* 0x0000020012087890 */ /* 0x000fe2000fffe008 */
[----:B------:R-:W-:Y:S01]  /*8a50*/  VIADD R20, R20, 0x40 ;  /* 0x0000004014147836 */ /* 0x000fe20000000000 */
[----:B------:R-:W-:Y:S01]  /*8a60*/  UIADD3 UR18, UR18, 0x1c200, UR11 ;  /* 0x0001c20012127890 */ /* 0x000fe2000fffe00b */
[----:B------:R-:W-:Y:S01]  /*8a70*/  SEL R18, RZ, 0x1, P0 ;  /* 0x00000001ff127807 */ /* 0x000fe20000000000 */
[----:B------:R-:W-:Y:S01]  /*8a80*/  UMOV UR28, 0x30000 ;  /* 0x00030000001c7882 */ /* 0x000fe20000000000 */
[----:B------:R-:W-:Y:S01]  /*8a90*/  UMOV UR11, UR20 ;  /* 0x00000014000b7c82 */ /* 0x000fe20008000000 */
[----:B------:R-:W-:-:S02]  /*8aa0*/  SEL R8, R8, RZ, P0 ;  /* 0x000000ff08087207 */ /* 0x000fc40000000000 */
[----:B------:R-:W-:Y:S01]  /*8ab0*/  LOP3.LUT R7, R7, R18, RZ, 0x3c, !PT ;  /* 0x0000001207077212 */ /* 0x000fe200078e3cff */
[----:B------:R0:W-:Y:S02]  /*8ac0*/  UTMALDG.3D [UR8], [UR14], desc[UR16] ;  /* 0x000010080e0075b4 */ /* 0x0001e40008011000 */
[----:B0-----:R-:W-:Y:S01]  /*8ad0*/  UMOV UR8, UR18 ;  /* 0x0000001200087c82 */ /* 0x001fe20008000000 */
[----:B------:R-:W-:Y:S02]  /*8ae0*/  UMOV UR11, UR21 ;  /* 0x00000015000b7c82 */ /* 0x000fe40008000000 */
[----:B------:R0:W-:Y:S02]  /*8af0*/  UTMALDG.3D.MULTICAST [UR8], [UR26], UR28, desc[UR16] ;  /* 0x000010081a0073b4 */ /* 0x0001e4000801181c */
[----:B0-----:R-:W-:Y:S05]  /*8b00*/  @P1 BRA `(.L_x_182) ;  /* 0xfffffffc00481947 */ /* 0x001fea000383ffff */
.L_x_179:
[----:B------:R-:W-:Y:S05]  /*8b10*/  BSYNC B1 ;  /* 0x0000000000017941 */ /* 0x000fea0003800000 */
.L_x_178:
[----:B------:R-:W-:Y:S01]  /*8b20*/  LOP3.LUT P1, RZ, R14, 0xff, RZ, 0xc0, !PT ;  /* 0x000000ff0eff7812 */ /* 0x000fe2000782c0ff */
[C---:B------:R-:W-:Y:S01]  /*8b30*/  IMAD.IADD R9, R11.reuse, 0x1, R12 ;  /* 0x000000010b097824 */ /* 0x040fe200078e020c */
[----:B------:R-:W-:Y:S01]  /*8b40*/  ULDC.64 UR8, c[0x0][0x650] ;  /* 0x0001940000087ab9 */ /* 0x000fe20000000a00 */
[----:B------:R-:W-:Y:S01]  /*8b50*/  ISETP.GE.U32.AND P3, PT, R11, 0xe, PT ;  /* 0x0000000e0b00780c */ /* 0x000fe20003f66070 */
[----:B------:R-:W-:Y:S01]  /*8b60*/  BSSY B1, `(.L_x_183) ;  /* 0x000006a000017945 */ /* 0x000fe20003800000 */
[----:B------:R-:W-:Y:S01]  /*8b70*/  IMAD.MOV.U32 R17, RZ, RZ, -0x1 ;  /* 0xffffffffff117424 */ /* 0x000fe200078e00ff */
[----:B------:R-:W-:Y:S01]  /*8b80*/  ISETP.GT.U32.AND P0, PT, R9, 0xd, PT ;  /* 0x0000000d0900780c */ /* 0x000fe20003f04070 */
[----:B------:R-:W-:Y:S01]  /*8b90*/  IMAD.MOV.U32 R16, RZ, RZ, -0x1 ;  /* 0xffffffffff107424 */ /* 0x000fe200078e00ff */
[----:B------:R-:W-:Y:S02]  /*8ba0*/  SHF.R.U32.HI R6, RZ, 0x1, R9 ;  /* 0x00000001ff067819 */ /* 0x000fe40000011609 */
[----:B------:R-:W-:-:S02]  /*8bb0*/  ISETP.LT.U32.AND P0, PT, R11, 0xe, P0 ;  /* 0x0000000e0b00780c */ /* 0x000fc40000701070 */
[----:B------:R-:W-:Y:S01]  /*8bc0*/  PRMT R14, RZ, 0x7610, R14 ;  /* 0x00007610ff0e7816 */ /* 0x000fe2000000000e */
[----:B------:R-:W0:Y:S01]  /*8bd0*/  @P1 S2R R8, SR_CgaCtaId ;  /* 0x0000000000081919 */ /* 0x000e220000008800 */
[----:B------:R-:W-:-:S04]  /*8be0*/  @P1 MOV R7, 0x400 ;  /* 0x0000040000071802 */ /* 0x000fc80000000f00 */
[----:B0-----:R-:W-:Y:S01]  /*8bf0*/  @P1 LEA R8, R8, R7, 0x18 ;  /* 0x0000000708081211 */ /* 0x001fe200078ec0ff */
[----:B------:R-:W-:Y:S01]  /*8c00*/  IMAD.WIDE.U32 R6, R6, -0x6db6db6d, RZ ;  /* 0x9249249306067825 */ /* 0x000fe200078e00ff */
[----:B------:R-:W-:Y:S02]  /*8c10*/  SEL R6, RZ, 0x1, !P0 ;  /* 0x00000001ff067807 */ /* 0x000fe40004000000 */
[----:B------:R0:W-:Y:S01]  /*8c20*/  @P1 SYNCS.ARRIVE.TRANS64.A1T0 RZ, [R8+URZ+0xf8], RZ ;  /* 0x0000f8ff08ff19a7 */ /* 0x0001e2000810003f */
[----:B------:R-:W-:Y:S02]  /*8c30*/  IADD3 R2, P1, R2, UR22, RZ ;  /* 0x0000001602027c10 */ /* 0x000fe4000ff3e0ff */
[----:B------:R-:W-:Y:S01]  /*8c40*/  LOP3.LUT R5, R5, R6, RZ, 0x3c, !PT ;  /* 0x0000000605057212 */ /* 0x000fe200078e3cff */
[----:B------:R-:W-:Y:S01]  /*8c50*/  IMAD.MOV.U32 R6, RZ, RZ, -0x1 ;  /* 0xffffffffff067424 */ /* 0x000fe200078e00ff */
[----:B------:R-:W-:Y:S02]  /*8c60*/  IADD3.X R3, R3, UR13, RZ, P1, !PT ;  /* 0x0000000d03037c10 */ /* 0x000fe40008ffe4ff */
[----:B------:R-:W-:-:S02]  /*8c70*/  ISETP.GE.U32.AND P0, PT, R2, UR8, PT ;  /* 0x0000000802007c0c */ /* 0x000fc4000bf06070 */
[----:B0-----:R-:W-:Y:S02]  /*8c80*/  SHF.R.U32.HI R8, RZ, 0x2, R7 ;  /* 0x00000002ff087819 */ /* 0x001fe40000011607 */
[----:B------:R-:W-:Y:S02]  /*8c90*/  ISETP.GE.U32.AND.EX P0, PT, R3, UR9, PT, P0 ;  /* 0x0000000903007c0c */ /* 0x000fe4000bf06100 */
[----:B------:R-:W-:Y:S01]  /*8ca0*/  @P3 LOP3.LUT R5, R5, 0x1, R8, 0x78, !PT ;  /* 0x0000000105053812 */ /* 0x000fe200078e7808 */
[----:B------:R-:W-:Y:S01]  /*8cb0*/  IMAD R12, R8, -0xe, R9 ;  /* 0xfffffff2080c7824 */ /* 0x000fe200078e0209 */
[----:B------:R-:W-:-:S09]  /*8cc0*/  PRMT R7, RZ, 0x7610, R7 ;  /* 0x00007610ff077816 */ /* 0x000fd20000000007 */
[----:B------:R-:W-:Y:S05]  /*8cd0*/  @P0 BRA `(.L_x_184) ;  /* 0x0000000400480947 */ /* 0x000fea0003800000 */
[----:B------:R-:W0:Y:S01]  /*8ce0*/  S2R R17, SR_CTAID.X ;  /* 0x0000000000117919 */ /* 0x000e220000002500 */
[----:B------:R-:W-:Y:S01]  /*8cf0*/  ULDC.64 UR8, c[0x0][0x628] ;  /* 0x00018a0000087ab9 */ /* 0x000fe20000000a00 */
[----:B------:R-:W1:Y:S01]  /*8d00*/  LDC R18, c[0x0][0x144] ;  /* 0x00005100ff127b82 */ /* 0x000e620000000800 */
[----:B------:R-:W-:Y:S01]  /*8d10*/  ISETP.NE.U32.AND P0, PT, RZ, UR8, PT ;  /* 0x00000008ff007c0c */ /* 0x000fe2000bf05070 */
[----:B------:R-:W2:Y:S01]  /*8d20*/  S2R R13, SR_CTAID.Y ;  /* 0x00000000000d7919 */ /* 0x000ea20000002600 */
[----:B------:R-:W-:Y:S01]  /*8d30*/  ULDC UR10, c[0x0][0x150] ;  /* 0x00005400000a7ab9 */ /* 0x000fe20000000800 */
[----:B------:R-:W-:Y:S01]  /*8d40*/  ULDC UR11, c[0x0][0x630] ;  /* 0x00018c00000b7ab9 */ /* 0x000fe20000000800 */
[----:B------:R-:W-:Y:S01]  /*8d50*/  ISETP.NE.AND.EX P0, PT, RZ, UR9, PT, P0 ;  /* 0x00000009ff007c0c */ /* 0x000fe2000bf05300 */
[----:B------:R-:W-:Y:S01]  /*8d60*/  IMAD.MOV.U32 R6, RZ, RZ, R2 ;  /* 0x000000ffff067224 */ /* 0x000fe200078e0002 */
[----:B0-----:R-:W-:-:S05]  /*8d70*/  I2FP.F32.U32 R7, R17 ;  /* 0x0000001100077245 */ /* 0x001fca0000201000 */
[----:B------:R-:W-:Y:S01]  /*8d80*/  FMUL R20, R7, UR10 ;  /* 0x0000000a07147c20 */ /* 0x000fe20008400000 */
[----:B------:R-:W-:-:S05]  /*8d90*/  IMAD.MOV.U32 R7, RZ, RZ, R3 ;  /* 0x000000ffff077224 */ /* 0x000fca00078e0003 */
[----:B--2---:R-:W-:Y:S05]  /*8da0*/  @!P0 BRA `(.L_x_185) ;  /* 0x0000000000288947 */ /* 0x004fea0003800000 */
[----:B------:R-:W-:Y:S02]  /*8db0*/  ULDC UR10, c[0x0][0x634] ;  /* 0x00018d00000a7ab9 */ /* 0x000fe40000000800 */
[----:B------:R-:W-:-:S05]  /*8dc0*/  IADD3 R7, P0, R2, UR10, RZ ;  /* 0x0000000a02077c10 */ /* 0x000fca000ff1e0ff */
[----:B------:R-:W-:-:S04]  /*8dd0*/  IMAD.X R19, RZ, RZ, R3, P0 ;  /* 0x000000ffff137224 */ /* 0x000fc800000e0603 */
[----:B------:R-:W-:-:S04]  /*8de0*/  IMAD.WIDE.U32 R8, R19, UR8, RZ ;  /* 0x0000000813087c25 */ /* 0x000fc8000f8e00ff */
[----:B------:R-:W-:-:S04]  /*8df0*/  IMAD.WIDE.U32 R8, P0, R7, UR9, R8 ;  /* 0x0000000907087c25 */ /* 0x000fc8000f800008 */
[----:B------:R-:W-:-:S04]  /*8e00*/  IMAD.WIDE.U32 R6, R7, UR8, RZ ;  /* 0x0000000807067c25 */ /* 0x000fc8000f8e00ff */
[----:B------:R-:W-:Y:S01]  /*8e10*/  IMAD.MOV.U32 R6, RZ, RZ, R9 ;  /* 0x000000ffff067224 */ /* 0x000fe200078e0009 */
[----:B------:R-:W-:Y:S01]  /*8e20*/  IADD3 RZ, P1, R7, R8, RZ ;  /* 0x0000000807ff7210 */ /* 0x000fe20007f3e0ff */
[----:B------:R-:W-:-:S04]  /*8e30*/  IMAD.X R7, RZ, RZ, RZ, P0 ;  /* 0x000000ffff077224 */ /* 0x000fc800000e06ff */
[----:B------:R-:W-:-:S08]  /*8e40*/  IMAD.WIDE.U32.X R6, R19, UR9, R6, P1 ;  /* 0x0000000913067c25 */ /* 0x000fd000088e0406 */
.L_x_185:
[--C-:B------:R-:W-:Y:S01]  /*8e50*/  SHF.R.U64 R16, R6, UR11, R7.reuse ;  /* 0x0000000b06107c19 */ /* 0x100fe20008001207 */
[----:B------:R-:W0:Y:S01]  /*8e60*/  F2I.U32.TRUNC.NTZ R20, R20 ;  /* 0x0000001400147305 */ /* 0x000e22000020f000 */
[----:B------:R-:W-:Y:S01]  /*8e70*/  SHF.R.U32.HI R6, RZ, UR11, R7 ;  /* 0x0000000bff067c19 */ /* 0x000fe20008011607 */
[----:B------:R-:W-:Y:S01]  /*8e80*/  ULDC.64 UR8, c[0x0][0x620] ;  /* 0x0001880000087ab9 */ /* 0x000fe20000000a00 */
[----:B------:R-:W-:Y:S01]  /*8e90*/  IADD3 R9, P0, RZ, -R16, RZ ;  /* 0x80000010ff097210 */ /* 0x000fe20007f1e0ff */
[----:B------:R-:W-:-:S04]  /*8ea0*/  ULDC.64 UR10, c[0x0][0x640] ;  /* 0x00019000000a7ab9 */ /* 0x000fc80000000a00 */
[----:B------:R-:W-:Y:S01]  /*8eb0*/  IMAD.X R6, RZ, RZ, ~R6, P0 ;  /* 0x000000ffff067224 */ /* 0x000fe200000e0e06 */
[----:B------:R-:W-:-:S03]  /*8ec0*/  ISETP.NE.U32.AND P0, PT, RZ, UR10, PT ;  /* 0x0000000aff007c0c */ /* 0x000fc6000bf05070 */
[----:B------:R-:W-:Y:S01]  /*8ed0*/  IMAD R8, R6, UR8, RZ ;  /* 0x0000000806087c24 */ /* 0x000fe2000f8e02ff */
[----:B------:R-:W-:Y:S01]  /*8ee0*/  ISETP.NE.AND.EX P0, PT, RZ, UR11, PT, P0 ;  /* 0x0000000bff007c0c */ /* 0x000fe2000bf05300 */
[----:B------:R-:W-:Y:S01]  /*8ef0*/  IMAD.WIDE.U32 R6, R9, UR8, R2 ;  /* 0x0000000809067c25 */ /* 0x000fe2000f8e0002 */
[----:B------:R-:W-:-:S03]  /*8f00*/  ULDC UR8, c[0x0][0x618] ;  /* 0x0001860000087ab9 */ /* 0x000fc60000000800 */
[----:B------:R-:W-:Y:S01]  /*8f10*/  IMAD R9, R9, UR9, R8 ;  /* 0x0000000909097c24 */ /* 0x000fe2000f8e0208 */
[----:B------:R-:W-:Y:S01]  /*8f20*/  ULDC UR9, c[0x0][0x154] ;  /* 0x0000550000097ab9 */ /* 0x000fe20000000800 */
[----:B0-----:R-:W-:Y:S02]  /*8f30*/  IMAD.MOV R8, RZ, RZ, -R20 ;  /* 0x000000ffff087224 */ /* 0x001fe400078e0a14 */
[----:B------:R-:W-:Y:S01]  /*8f40*/  IMAD.IADD R7, R7, 0x1, R9 ;  /* 0x0000000107077824 */ /* 0x000fe200078e0209 */
[----:B------:R-:W0:Y:S01]  /*8f50*/  LDC R20, c[0x0][0x148] ;  /* 0x00005200ff147b82 */ /* 0x000e220000000800 */
[----:B-1----:R-:W-:Y:S01]  /*8f60*/  IMAD R17, R18, R8, R17 ;  /* 0x0000000812117224 */ /* 0x002fe200078e0211 */
[----:B------:R-:W-:Y:S02]  /*8f70*/  I2FP.F32.U32 R8, R13 ;  /* 0x0000000d00087245 */ /* 0x000fe40000201000 */
[--C-:B------:R-:W-:Y:S02]  /*8f80*/  SHF.R.U64 R18, R6, UR8, R7.reuse ;  /* 0x0000000806127c19 */ /* 0x100fe40008001207 */
[----:B------:R-:W-:Y:S01]  /*8f90*/  SHF.R.U32.HI R7, RZ, UR8, R7 ;  /* 0x00000008ff077c19 */ /* 0x000fe20008011607 */
[----:B------:R-:W-:Y:S01]  /*8fa0*/  FMUL R8, R8, UR9 ;  /* 0x0000000908087c20 */ /* 0x000fe20008400000 */
[----:B------:R-:W-:-:S02]  /*8fb0*/  ULDC UR8, c[0x0][0x608] ;  /* 0x0001820000087ab9 */ /* 0x000fc40000000800 */
[--C-:B------:R-:W-:Y:S01]  /*8fc0*/  SHF.R.U64 R22, R18, UR8, R7.reuse ;  /* 0x0000000812167c19 */ /* 0x100fe20008001207 */
[----:B------:R1:W2:Y:S01]  /*8fd0*/  F2I.U32.TRUNC.NTZ R23, R8 ;  /* 0x0000000800177305 */ /* 0x0002a2000020f000 */
[----:B------:R-:W-:Y:S01]  /*8fe0*/  SHF.R.U32.HI R7, RZ, UR8, R7 ;  /* 0x00000008ff077c19 */ /* 0x000fe20008011607 */
[----:B------:R-:W-:-:S03]  /*8ff0*/  ULDC UR8, c[0x0][0x658] ;  /* 0x0001960000087ab9 */ /* 0x000fc60000000800 */
[--C-:B------:R-:W-:Y:S02]  /*9000*/  SHF.R.U64 R19, R22, UR8, R7.reuse ;  /* 0x0000000816137c19 */ /* 0x100fe40008001207 */
[----:B------:R-:W-:-:S03]  /*9010*/  SHF.R.U32.HI R21, RZ, UR8, R7 ;  /* 0x00000008ff157c19 */ /* 0x000fc60008011607 */
[----:B------:R-:W-:Y:S02]  /*9020*/  IMAD.MOV.U32 R6, RZ, RZ, R19 ;  /* 0x000000ffff067224 */ /* 0x000fe400078e0013 */
[----:B------:R-:W-:Y:S01]  /*9030*/  IMAD.MOV.U32 R7, RZ, RZ, R21 ;  /* 0x000000ffff077224 */ /* 0x000fe200078e0015 */
[----:B-1----:R-:W-:Y:S06]  /*9040*/  @!P0 BRA `(.L_x_186) ;  /* 0x0000000000288947 */ /* 0x002fec0003800000 */
        /* <DEDUP_REMOVED lines=10> */
.L_x_186:
[----:B------:R-:W-:Y:S01]  /*90f0*/  ULDC UR8, c[0x0][0x648] ;  /* 0x0001920000087ab9 */ /* 0x000fe20000000800 */
[----:B--2---:R-:W-:Y:S01]  /*9100*/  IMAD.MOV R23, RZ, RZ, -R23 ;  /* 0x000000ffff177224 */ /* 0x004fe200078e0a17 */
[----:B------:R-:W-:Y:S01]  /*9110*/  SHF.R.U64 R7, R6, UR8, R7 ;  /* 0x0000000806077c19 */ /* 0x000fe20008001207 */
[----:B------:R-:W-:Y:S01]  /*9120*/  ULDC UR8, c[0x0][0x638] ;  /* 0x00018e0000087ab9 */ /* 0x000fe20000000800 */
[----:B------:R-:W-:Y:S01]  /*9130*/  LOP3.LUT R6, R22, UR19, RZ, 0xc0, !PT ;  /* 0x0000001316067c12 */ /* 0x000fe2000f8ec0ff */
[----:B0-----:R-:W-:Y:S01]  /*9140*/  @P2 IMAD R17, R20, R23, R13 ;  /* 0x0000001714112224 */ /* 0x001fe200078e020d */
[----:B------:R-:W-:Y:S01]  /*9150*/  LOP3.LUT R18, R18, UR5, RZ, 0xc0, !PT ;  /* 0x0000000512127c12 */ /* 0x000fe2000f8ec0ff */
[----:B------:R-:W-:Y:S01]  /*9160*/  IMAD.MOV R8, RZ, RZ, -R7 ;  /* 0x000000ffff087224 */ /* 0x000fe200078e0a07 */
[----:B------:R-:W-:Y:S01]  /*9170*/  ULDC UR9, c[0x0][0x610] ;  /* 0x0001840000097ab9 */ /* 0x000fe20000000800 */
[----:B------:R-:W-:Y:S02]  /*9180*/  IMAD R6, R7, UR6, R6 ;  /* 0x0000000607067c24 */ /* 0x000fe4000f8e0206 */
[----:B------:R-:W-:Y:S01]  /*9190*/  IMAD R19, R8, UR8, R19 ;  /* 0x0000000808137c24 */ /* 0x000fe2000f8e0213 */
[----:B------:R-:W-:Y:S01]  /*91a0*/  ULDC UR8, c[0x0][0x600] ;  /* 0x0001800000087ab9 */ /* 0x000fe20000000800 */
[----:B------:R-:W-:-:S02]  /*91b0*/  IMAD R6, R6, UR9, R17 ;  /* 0x0000000906067c24 */ /* 0x000fc4000f8e0211 */
[----:B------:R-:W-:Y:S02]  /*91c0*/  IMAD R19, R19, UR8, R18 ;  /* 0x0000000813137c24 */ /* 0x000fe4000f8e0212 */
[----:B------:R-:W-:-:S03]  /*91d0*/  IMAD.MOV.U32 R7, RZ, RZ, 0x1 ;  /* 0x00000001ff077424 */ /* 0x000fc600078e00ff */
[----:B------:R-:W-:Y:S02]  /*91e0*/  SEL R17, R19, R6, !P2 ;  /* 0x0000000613117207 */ /* 0x000fe40005000000 */
[----:B------:R-:W-:-:S07]  /*91f0*/  SEL R6, R6, R19, !P2 ;  /* 0x0000001306067207 */ /* 0x000fce0005000000 */
.L_x_184:
[----:B------:R-:W-:Y:S05]  /*9200*/  BSYNC B1 ;  /* 0x0000000000017941 */ /* 0x000fea0003800000 */
.L_x_183:
[----:B------:R-:W-:-:S13]  /*9210*/  LOP3.LUT P0, RZ, R7, 0xff, RZ, 0xc0, !PT ;  /* 0x000000ff07ff7812 */ /* 0x000fda000780c0ff */
[----:B------:R-:W-:Y:S05]  /*9220*/  @P0 BRA `(.L_x_187) ;  /* 0xfffffff4004c0947 */ /* 0x000fea000383ffff */
[----:B------:R-:W-:Y:S05]  /*9230*/  BSYNC B0 ;  /* 0x0000000000007941 */ /* 0x000fea0003800000 */
.L_x_176:
[----:B------:R-:W-:-:S03]  /*9240*/  UMOV UR8, 0xffffffff ;  /* 0xffffffff00087882 */ /* 0x000fc60000000000 */
[----:B------:R-:W-:Y:S05]  /*9250*/  BRA.DIV UR8, `(.L_x_188) ;  /* 0x0000000a08847947 */ /* 0x000fea000b800000 */
[----:B------:R-:W-:-:S13]  /*9260*/  ELECT P0, URZ, PT ;  /* 0x00000000003f782f */ /* 0x000fda0003800000 */
.L_x_212:
[----:B------:R-:W-:Y:S04]  /*9270*/  BSSY B0, `(.L_x_189) ;  /* 0x0000085000007945 */ /* 0x000fe80003800000 */
[----:B------:R-:W-:Y:S05]  /*9280*/  @!P0 BRA `(.L_x_190) ;  /* 0x00000008000c8947 */ /* 0x000fea0003800000 */
[----:B------:R-:W-:-:S04]  /*9290*/  LOP3.LUT R4, R4, 0x2, RZ, 0xfc, !PT ;  /* 0x0000000204047812 */ /* 0x000fc800078efcff */
[----:B------:R-:W-:-:S13]  /*92a0*/  ISETP.NE.AND P0, PT, R4, 0x3, PT ;  /* 0x000000030400780c */ /* 0x000fda0003f05270 */
[----:B------:R-:W-:Y:S05]  /*92b0*/  @!P0 BRA `(.L_x_191) ;  /* 0x0000000000048947 */ /* 0x000fea0003800000 */
[----:B------:R-:W-:Y:S01]  /*92c0*/  BPT.TRAP 0x1 ;  /* 0x000000040000795c */ /* 0x000fe20000300000 */
.L_x_191:
[----:B------:R-:W0:Y:S01]  /*92d0*/  S2R R3, SR_CgaCtaId ;  /* 0x0000000000037919 */ /* 0x000e220000008800 */
[----:B------:R-:W-:Y:S02]  /*92e0*/  MOV R0, 0x400 ;  /* 0x0000040000007802 */ /* 0x000fe40000000f00 */
[----:B------:R-:W-:Y:S02]  /*92f0*/  SHF.L.U32 R2, R5, 0x1f, RZ ;  /* 0x0000001f05027819 */ /* 0x000fe400000006ff */
[----:B0-----:R-:W-:-:S05]  /*9300*/  LEA R3, R3, R0, 0x18 ;  /* 0x0000000003037211 */ /* 0x001fca00078ec0ff */
[----:B------:R-:W-:-:S04]  /*9310*/  VIADD R3, R3, 0x70 ;  /* 0x0000007003037836 */ /* 0x000fc80000000000 */
[C---:B------:R-:W-:Y:S02]  /*9320*/  IMAD R7, R12.reuse, 0x8, R3 ;  /* 0x000000080c077824 */ /* 0x040fe400078e0203 */
[----:B------:R-:W-:Y:S02]  /*9330*/  VIADD R12, R12, 0x1 ;  /* 0x000000010c0c7836 */ /* 0x000fe40000000000 */
[----:B------:R-:W0:Y:S03]  /*9340*/  SYNCS.PHASECHK.TRANS64.TRYWAIT P0, [R7+URZ], R2 ;  /* 0x00000002070075a7 */ /* 0x000e26000800017f */
[----:B------:R-:W-:-:S04]  /*9350*/  ISETP.NE.AND P1, PT, R12, 0xe, PT ;  /* 0x0000000e0c00780c */ /* 0x000fc80003f25270 */
[----:B------:R-:W-:Y:S02]  /*9360*/  SEL R0, RZ, 0x1, P1 ;  /* 0x00000001ff007807 */ /* 0x000fe40000800000 */
[----:B------:R-:W-:Y:S02]  /*9370*/  SEL R12, R12, RZ, P1 ;  /* 0x000000ff0c0c7207 */ /* 0x000fe40000800000 */
[----:B------:R-:W-:-:S03]  /*9380*/  LOP3.LUT R5, R5, R0, RZ, 0x3c, !PT ;  /* 0x0000000005057212 */ /* 0x000fc600078e3cff */
[----:B------:R-:W-:Y:S01]  /*9390*/  IMAD R9, R12, 0x8, R3 ;  /* 0x000000080c097824 */ /* 0x000fe200078e0203 */
[----:B------:R-:W-:Y:S01]  /*93a0*/  SHF.L.U32 R4, R5, 0x1f, RZ ;  /* 0x0000001f05047819 */ /* 0x000fe200000006ff */
[----:B0-----:R-:W-:Y:S06]  /*93b0*/  @!P0 BRA `(.L_x_192) ;  /* 0x00000008004c8947 */ /* 0x001fec0003800000 */
.L_x_213:
[----:B------:R-:W1:Y:S01]  /*93c0*/  SYNCS.PHASECHK.TRANS64.TRYWAIT P0, [R9+URZ], R4 ;  /* 0x00000004090075a7 */ /* 0x000e62000800017f */
[----:B------:R-:W-:-:S05]  /*93d0*/  VIADD R0, R12, 0x1 ;  /* 0x000000010c007836 */ /* 0x000fca0000000000 */
[----:B------:R-:W-:-:S04]  /*93e0*/  ISETP.NE.AND P1, PT, R0, 0xe, PT ;  /* 0x0000000e0000780c */ /* 0x000fc80003f25270 */
[----:B0-----:R-:W-:Y:S02]  /*93f0*/  SEL R2, RZ, 0x1, P1 ;  /* 0x00000001ff027807 */ /* 0x001fe40000800000 */
[----:B------:R-:W-:Y:S02]  /*9400*/  SEL R0, R0, RZ, P1 ;  /* 0x000000ff00007207 */ /* 0x000fe40000800000 */
[----:B------:R-:W-:-:S03]  /*9410*/  LOP3.LUT R7, R5, R2, RZ, 0x3c, !PT ;  /* 0x0000000205077212 */ /* 0x000fc600078e3cff */
[----:B------:R-:W-:Y:S01]  /*9420*/  IMAD R6, R0, 0x8, R3 ;  /* 0x0000000800067824 */ /* 0x000fe200078e0203 */
[----:B------:R-:W-:Y:S01]  /*9430*/  SHF.L.U32 R5, R7, 0x1f, RZ ;  /* 0x0000001f07057819 */ /* 0x000fe200000006ff */
[----:B-1----:R-:W-:Y:S06]  /*9440*/  @!P0 BRA `(.L_x_193) ;  /* 0x00000008003c8947 */ /* 0x002fec0003800000 */
.L_x_214:
[----:B------:R-:W1:Y:S01]  /*9450*/  SYNCS.PHASECHK.TRANS64.TRYWAIT P0, [R6+URZ], R5 ;  /* 0x00000005060075a7 */ /* 0x000e62000800017f */
[----:B------:R-:W-:-:S05]  /*9460*/  VIADD R0, R0, 0x1 ;  /* 0x0000000100007836 */ /* 0x000fca0000000000 */
[----:B------:R-:W-:-:S04]  /*9470*/  ISETP.NE.AND P1, PT, R0, 0xe, PT ;  /* 0x0000000e0000780c */ /* 0x000fc80003f25270 */
[----:B------:R-:W-:Y:S02]  /*9480*/  SEL R2, RZ, 0x1, P1 ;  /* 0x00000001ff027807 */ /* 0x000fe40000800000 */
[----:B------:R-:W-:Y:S02]  /*9490*/  SEL R0, R0, RZ, P1 ;  /* 0x000000ff00007207 */ /* 0x000fe40000800000 */
[----:B------:R-:W-:-:S03]  /*94a0*/  LOP3.LUT R7, R7, R2, RZ, 0x3c, !PT ;  /* 0x0000000207077212 */ /* 0x000fc600078e3cff */
[----:B0-----:R-:W-:Y:S01]  /*94b0*/  IMAD R9, R0, 0x8, R3 ;  /* 0x0000000800097824 */ /* 0x001fe200078e0203 */
[----:B------:R-:W-:Y:S01]  /*94c0*/  SHF.L.U32 R4, R7, 0x1f, RZ ;  /* 0x0000001f07047819 */ /* 0x000fe200000006ff */
[----:B-1----:R-:W-:Y:S06]  /*94d0*/  @!P0 BRA `(.L_x_194) ;  /* 0x00000008002c8947 */ /* 0x002fec0003800000 */
.L_x_215:
        /* <DEDUP_REMOVED lines=9> */
.L_x_216:
        /* <DEDUP_REMOVED lines=9> */
.L_x_217:
        /* <DEDUP_REMOVED lines=9> */
.L_x_218:
        /* <DEDUP_REMOVED lines=9> */
.L_x_219:
        /* <DEDUP_REMOVED lines=9> */
.L_x_220:
        /* <DEDUP_REMOVED lines=9> */
.L_x_221:
        /* <DEDUP_REMOVED lines=9> */
.L_x_222:
        /* <DEDUP_REMOVED lines=9> */
.L_x_223:
        /* <DEDUP_REMOVED lines=9> */
.L_x_224:
[----:B------:R-:W1:Y:S01]  /*99f0*/  SYNCS.PHASECHK.TRANS64.TRYWAIT P0, [R6+URZ], R5 ;  /* 0x00000005060075a7 */ /* 0x000e62000800017f */
[----:B------:R-:W-:-:S05]  /*9a00*/  VIADD R0, R0, 0x1 ;  /* 0x0000000100007836 */ /* 0x000fca0000000000 */
[----:B------:R-:W-:-:S04]  /*9a10*/  ISETP.NE.AND P1, PT, R0, 0xe, PT ;  /* 0x0000000e0000780c */ /* 0x000fc80003f25270 */
[----:B------:R-:W-:Y:S02]  /*9a20*/  SEL R2, RZ, 0x1, P1 ;  /* 0x00000001ff027807 */ /* 0x000fe40000800000 */
[----:B------:R-:W-:Y:S02]  /*9a30*/  SEL R0, R0, RZ, P1 ;  /* 0x000000ff00007207 */ /* 0x000fe40000800000 */
[----:B------:R-:W-:Y:S01]  /*9a40*/  LOP3.LUT R2, R7, R2, RZ, 0x3c, !PT ;  /* 0x0000000207027212 */ /* 0x000fe200078e3cff */
[----:B-1----:R-:W-:Y:S06]  /*9a50*/  @!P0 BRA `(.L_x_204) ;  /* 0x0000000400948947 */ /* 0x002fec0003800000 */
.L_x_225:
[----:B------:R-:W-:Y:S01]  /*9a60*/  IMAD R3, R0, 0x8, R3 ;  /* 0x0000000800037824 */ /* 0x000fe200078e0203 */
[----:B------:R-:W-:-:S07]  /*9a70*/  SHF.L.U32 R0, R2, 0x1f, RZ ;  /* 0x0000001f02007819 */ /* 0x000fce00000006ff */
.L_x_205:
[----:B--2---:R2:W3:Y:S02]  /*9a80*/  SYNCS.PHASECHK.TRANS64.TRYWAIT P0, [R3+URZ], R0 ;  /* 0x00000000030075a7 */ /* 0x0044e4000800017f */
[----:B---3--:R-:W-:Y:S05]  /*9a90*/  @!P0 NANOSLEEP.SYNCS 0x989680 ;  /* 0x009896800000895d */ /* 0x008fea0003900000 */
[----:B------:R-:W3:Y:S02]  /*9aa0*/  @!P0 SYNCS.PHASECHK.TRANS64 P0, [R3+URZ], R0 ;  /* 0x00000000030085a7 */ /* 0x000ee4000800007f */
[----:B---3--:R-:W-:Y:S05]  /*9ab0*/  @!P0 BRA `(.L_x_205) ;  /* 0xfffffffc00f08947 */ /* 0x008fea000383ffff */
.L_x_190:
[----:B------:R-:W-:Y:S05]  /*9ac0*/  BSYNC B0 ;  /* 0x0000000000007941 */ /* 0x000fea0003800000 */
.L_x_189:
[----:B------:R-:W-:Y:S05]  /*9ad0*/  EXIT ;  /* 0x000000000000794d */ /* 0x000fea0003800000 */
.L_x_22:
[----:B-1----:R-:W-:-:S04]  /*9ae0*/  IMAD.U32 R13, RZ, RZ, UR6 ;  /* 0x00000006ff0d7e24 */ /* 0x002fc8000f8e00ff */
[----:B------:R1:W4:Y:S03]  /*9af0*/  SYNCS.PHASECHK.TRANS64.TRYWAIT P0, [R13+URZ], R12 ;  /* 0x0000000c0d0075a7 */ /* 0x000326000800017f */
[----:B----4-:R-:W-:Y:S05]  /*9b00*/  @!P0 NANOSLEEP.SYNCS 0x989680 ;  /* 0x009896800000895d */ /* 0x010fea0003900000 */
[----:B------:R-:W4:Y:S02]  /*9b10*/  @!P0 SYNCS.PHASECHK.TRANS64 P0, [R13+URZ], R12 ;  /* 0x0000000c0d0085a7 */ /* 0x000f24000800007f */
[----:B----4-:R-:W-:Y:S05]  /*9b20*/  @!P0 BRA `(.L_x_22) ;  /* 0xfffffffc00ec8947 */ /* 0x010fea000383ffff */
[----:B------:R-:W-:Y:S05]  /*9b30*/  BRA `(.L_x_21) ;  /* 0xffffff7c008c7947 */ /* 0x000fea000383ffff */
.L_x_28:
[----:B-1----:R-:W-:-:S04]  /*9b40*/  IMAD.U32 R145, RZ, RZ, UR12 ;  /* 0x0000000cff917e24 */ /* 0x002fc8000f8e00ff */
[----:B------:R1:W4:Y:S03]  /*9b50*/  SYNCS.PHASECHK.TRANS64.TRYWAIT P0, [R145+URZ], R140 ;  /* 0x0000008c910075a7 */ /* 0x000326000800017f */
[----:B----4-:R-:W-:Y:S05]  /*9b60*/  @!P0 NANOSLEEP.SYNCS 0x989680 ;  /* 0x009896800000895d */ /* 0x010fea0003900000 */
[----:B------:R-:W4:Y:S02]  /*9b70*/  @!P0 SYNCS.PHASECHK.TRANS64 P0, [R145+URZ], R140 ;  /* 0x0000008c910085a7 */ /* 0x000f24000800007f */
[----:B----4-:R-:W-:Y:S05]  /*9b80*/  @!P0 BRA `(.L_x_28) ;  /* 0xfffffffc00ec8947 */ /* 0x010fea000383ffff */
[----:B------:R-:W-:Y:S05]  /*9b90*/  BRA `(.L_x_27) ;  /* 0xffffff8400d07947 */ /* 0x000fea000383ffff */
.L_x_177:
[----:B------:R-:W-:Y:S01]  /*9ba0*/  BSSY B1, `(.L_x_206) ;  /* 0x0000006000017945 */ /* 0x000fe20003800000 */
[----:B------:R-:W-:-:S07]  /*9bb0*/  IMAD.MOV.U32 R7, RZ, RZ, -0x1 ;  /* 0xffffffffff077424 */ /* 0x000fce00078e00ff */
[----:B------:R-:W-:Y:S05]  /*9bc0*/  WARPSYNC.COLLECTIVE R7, `(.L_x_207) ;  /* 0x00000000070c7348 */ /* 0x000fea0003c00000 */
[----:B------:R-:W-:Y:S02]  /*9bd0*/  ELECT P0, UR62, PT ;  /* 0x00000000003e782f */ /* 0x000fe40003800000 */
[----:B------:R-:W-:Y:S01]  /*9be0*/  MOV R7, UR62 ;  /* 0x0000003e00077c02 */ /* 0x000fe20008000f00 */
[----:B------:R-:W-:Y:S10]  /*9bf0*/  ENDCOLLECTIVE ;  /* 0x000000000000791b */ /* 0x000ff40003800000 */
.L_x_207:
[----:B------:R-:W-:Y:S05]  /*9c00*/  BSYNC B1 ;  /* 0x0000000000017941 */ /* 0x000fea0003800000 */
.L_x_206:
[----:B------:R-:W-:Y:S05]  /*9c10*/  BRA `(.L_x_208) ;  /* 0xffffffe800dc7947 */ /* 0x000fea000383ffff */
.L_x_180:
[----:B0-----:R0:W1:Y:S02]  /*9c20*/  SYNCS.PHASECHK.TRANS64.TRYWAIT P0, [R18+URZ+0x70], R9 ;  /* 0x00007009120075a7 */ /* 0x001064000800017f */
[----:B-1----:R-:W-:Y:S05]  /*9c30*/  @!P0 NANOSLEEP.SYNCS 0x989680 ;  /* 0x009896800000895d */ /* 0x002fea0003900000 */
[----:B------:R-:W1:Y:S02]  /*9c40*/  @!P0 SYNCS.PHASECHK.TRANS64 P0, [R18+URZ+0x70], R9 ;  /* 0x00007009120085a7 */ /* 0x000e64000800007f */
[----:B-1----:R-:W-:Y:S05]  /*9c50*/  @!P0 BRA `(.L_x_180) ;  /* 0xfffffffc00f08947 */ /* 0x002fea000383ffff */
[----:B------:R-:W-:Y:S05]  /*9c60*/  BRA `(.L_x_209) ;  /* 0xffffffec00147947 */ /* 0x000fea000383ffff */
.L_x_188:
[----:B------:R-:W-:Y:S01]  /*9c70*/  BSSY B0, `(.L_x_210) ;  /* 0x0000006000007945 */ /* 0x000fe20003800000 */
[----:B------:R-:W-:-:S07]  /*9c80*/  IMAD.MOV.U32 R7, RZ, RZ, -0x1 ;  /* 0xffffffffff077424 */ /* 0x000fce00078e00ff */
[----:B------:R-:W-:Y:S05]  /*9c90*/  WARPSYNC.COLLECTIVE R7, `(.L_x_211) ;  /* 0x00000000070c7348 */ /* 0x000fea0003c00000 */
[----:B------:R-:W-:Y:S02]  /*9ca0*/  ELECT P0, UR62, PT ;  /* 0x00000000003e782f */ /* 0x000fe40003800000 */
[----:B------:R-:W-:Y:S01]  /*9cb0*/  MOV R7, UR62 ;  /* 0x0000003e00077c02 */ /* 0x000fe20008000f00 */
[----:B------:R-:W-:Y:S10]  /*9cc0*/  ENDCOLLECTIVE ;  /* 0x000000000000791b */ /* 0x000ff40003800000 */
.L_x_211:
[----:B------:R-:W-:Y:S05]  /*9cd0*/  BSYNC B0 ;  /* 0x0000000000007941 */ /* 0x000fea0003800000 */
.L_x_210:
[----:B------:R-:W-:Y:S05]  /*9ce0*/  BRA `(.L_x_212) ;  /* 0xfffffff400607947 */ /* 0x000fea000383ffff */
.L_x_192:
[----:B0-----:R0:W1:Y:S02]  /*9cf0*/  SYNCS.PHASECHK.TRANS64.TRYWAIT P0, [R7+URZ], R2 ;  /* 0x00000002070075a7 */ /* 0x001064000800017f */
[----:B-1----:R-:W-:Y:S05]  /*9d00*/  @!P0 NANOSLEEP.SYNCS 0x989680 ;  /* 0x009896800000895d */ /* 0x002fea0003900000 */
[----:B------:R-:W1:Y:S02]  /*9d10*/  @!P0 SYNCS.PHASECHK.TRANS64 P0, [R7+URZ], R2 ;  /* 0x00000002070085a7 */ /* 0x000e64000800007f */
[----:B-1----:R-:W-:Y:S05]  /*9d20*/  @!P0 BRA `(.L_x_192) ;  /* 0xfffffffc00f08947 */ /* 0x002fea000383ffff */
[----:B------:R-:W-:Y:S05]  /*9d30*/  BRA `(.L_x_213) ;  /* 0xfffffff400a07947 */ /* 0x000fea000383ffff */
.L_x_193:
[----:B0-----:R0:W1:Y:S02]  /*9d40*/  SYNCS.PHASECHK.TRANS64.TRYWAIT P0, [R9+URZ], R4 ;  /* 0x00000004090075a7 */ /* 0x001064000800017f */
[----:B-1----:R-:W-:Y:S05]  /*9d50*/  @!P0 NANOSLEEP.SYNCS 0x989680 ;  /* 0x009896800000895d */ /* 0x002fea0003900000 */
[----:B------:R-:W1:Y:S02]  /*9d60*/  @!P0 SYNCS.PHASECHK.TRANS64 P0, [R9+URZ], R4 ;  /* 0x00000004090085a7 */ /* 0x000e64000800007f */
[----:B-1----:R-:W-:Y:S05]  /*9d70*/  @!P0 BRA `(.L_x_193) ;  /* 0xfffffffc00f08947 */ /* 0x002fea000383ffff */
[----:B------:R-:W-:Y:S05]  /*9d80*/  BRA `(.L_x_214) ;  /* 0xfffffff400b07947 */ /* 0x000fea000383ffff */
.L_x_194:
[----:B0-----:R0:W1:Y:S02]  /*9d90*/  SYNCS.PHASECHK.TRANS64.TRYWAIT P0, [R6+URZ], R5 ;  /* 0x00000005060075a7 */ /* 0x001064000800017f */
[----:B-1----:R-:W-:Y:S05]  /*9da0*/  @!P0 NANOSLEEP.SYNCS 0x989680 ;  /* 0x009896800000895d */ /* 0x002fea0003900000 */
[----:B------:R-:W1:Y:S02]  /*9db0*/  @!P0 SYNCS.PHASECHK.TRANS64 P0, [R6+URZ], R5 ;  /* 0x00000005060085a7 */ /* 0x000e64000800007f */
[----:B-1----:R-:W-:Y:S05]  /*9dc0*/  @!P0 BRA `(.L_x_194) ;  /* 0xfffffffc00f08947 */ /* 0x002fea000383ffff */
[----:B------:R-:W-:Y:S05]  /*9dd0*/  BRA `(.L_x_215) ;  /* 0xfffffff400c07947 */ /* 0x000fea000383ffff */
.L_x_195:
[----:B0-----:R0:W1:Y:S02]  /*9de0*/  SYNCS.PHASECHK.TRANS64.TRYWAIT P0, [R9+URZ], R4 ;  /* 0x00000004090075a7 */ /* 0x001064000800017f */
[----:B-1----:R-:W-:Y:S05]  /*9df0*/  @!P0 NANOSLEEP.SYNCS 0x989680 ;  /* 0x009896800000895d */ /* 0x002fea0003900000 */
[----:B------:R-:W1:Y:S02]  /*9e00*/  @!P0 SYNCS.PHASECHK.TRANS64 P0, [R9+URZ], R4 ;  /* 0x00000004090085a7 */ /* 0x000e64000800007f */
[----:B-1----:R-:W-:Y:S05]  /*9e10*/  @!P0 BRA `(.L_x_195) ;  /* 0xfffffffc00f08947 */ /* 0x002fea000383ffff */
[----:B------:R-:W-:Y:S05]  /*9e20*/  BRA `(.L_x_216) ;  /* 0xfffffff400d07947 */ /* 0x000fea000383ffff */
.L_x_196:
[----:B0-----:R0:W1:Y:S02]  /*9e30*/  SYNCS.PHASECHK.TRANS64.TRYWAIT P0, [R6+URZ], R5 ;  /* 0x00000005060075a7 */ /* 0x001064000800017f */
[----:B-1----:R-:W-:Y:S05]  /*9e40*/  @!P0 NANOSLEEP.SYNCS 0x989680 ;  /* 0x009896800000895d */ /* 0x002fea0003900000 */
[----:B------:R-:W1:Y:S02]  /*9e50*/  @!P0 SYNCS.PHASECHK.TRANS64 P0, [R6+URZ], R5 ;  /* 0x00000005060085a7 */ /* 0x000e64000800007f */
[----:B-1----:R-:W-:Y:S05]  /*9e60*/  @!P0 BRA `(.L_x_196) ;  /* 0xfffffffc00f08947 */ /* 0x002fea000383ffff */
[----:B------:R-:W-:Y:S05]  /*9e70*/  BRA `(.L_x_217) ;  /* 0xfffffff400e07947 */ /* 0x000fea000383ffff */
.L_x_197:
[----:B0-----:R0:W1:Y:S02]  /*9e80*/  SYNCS.PHASECHK.TRANS64.TRYWAIT P0, [R9+URZ], R4 ;  /* 0x00000004090075a7 */ /* 0x001064000800017f */
[----:B-1----:R-:W-:Y:S05]  /*9e90*/  @!P0 NANOSLEEP.SYNCS 0x989680 ;  /* 0x009896800000895d */ /* 0x002fea0003900000 */
[----:B------:R-:W1:Y:S02]  /*9ea0*/  @!P0 SYNCS.PHASECHK.TRANS64 P0, [R9+URZ], R4 ;  /* 0x00000004090085a7 */ /* 0x000e64000800007f */
[----:B-1----:R-:W-:Y:S05]  /*9eb0*/  @!P0 BRA `(.L_x_197) ;  /* 0xfffffffc00f08947 */ /* 0x002fea000383ffff */
[----:B------:R-:W-:Y:S05]  /*9ec0*/  BRA `(.L_x_218) ;  /* 0xfffffff400f07947 */ /* 0x000fea000383ffff */
.L_x_198:
[----:B0-----:R0:W1:Y:S02]  /*9ed0*/  SYNCS.PHASECHK.TRANS64.TRYWAIT P0, [R6+URZ], R5 ;  /* 0x00000005060075a7 */ /* 0x001064000800017f */
[----:B-1----:R-:W-:Y:S05]  /*9ee0*/  @!P0 NANOSLEEP.SYNCS 0x989680 ;  /* 0x009896800000895d */ /* 0x002fea0003900000 */
[----:B------:R-:W1:Y:S02]  /*9ef0*/  @!P0 SYNCS.PHASECHK.TRANS64 P0, [R6+URZ], R5 ;  /* 0x00000005060085a7 */ /* 0x000e64000800007f */
[----:B-1----:R-:W-:Y:S05]  /*9f00*/  @!P0 BRA `(.L_x_198) ;  /* 0xfffffffc00f08947 */ /* 0x002fea000383ffff */
[----:B------:R-:W-:Y:S05]  /*9f10*/  BRA `(.L_x_219) ;  /* 0xfffffff800007947 */ /* 0x000fea000383ffff */
.L_x_199:
[----:B0-----:R0:W1:Y:S02]  /*9f20*/  SYNCS.PHASECHK.TRANS64.TRYWAIT P0, [R9+URZ], R4 ;  /* 0x00000004090075a7 */ /* 0x001064000800017f */
[----:B-1----:R-:W-:Y:S05]  /*9f30*/  @!P0 NANOSLEEP.SYNCS 0x989680 ;  /* 0x009896800000895d */ /* 0x002fea0003900000 */
[----:B------:R-:W1:Y:S02]  /*9f40*/  @!P0 SYNCS.PHASECHK.TRANS64 P0, [R9+URZ], R4 ;  /* 0x00000004090085a7 */ /* 0x000e64000800007f */
[----:B-1----:R-:W-:Y:S05]  /*9f50*/  @!P0 BRA `(.L_x_199) ;  /* 0xfffffffc00f08947 */ /* 0x002fea000383ffff */
[----:B------:R-:W-:Y:S05]  /*9f60*/  BRA `(.L_x_220) ;  /* 0xfffffff800107947 */ /* 0x000fea000383ffff */
.L_x_200:
[----:B0-----:R0:W1:Y:S02]  /*9f70*/  SYNCS.PHASECHK.TRANS64.TRYWAIT P0, [R6+URZ], R5 ;  /* 0x00000005060075a7 */ /* 0x001064000800017f */
[----:B-1----:R-:W-:Y:S05]  /*9f80*/  @!P0 NANOSLEEP.SYNCS 0x989680 ;  /* 0x009896800000895d */ /* 0x002fea0003900000 */
[----:B------:R-:W1:Y:S02]  /*9f90*/  @!P0 SYNCS.PHASECHK.TRANS64 P0, [R6+URZ], R5 ;  /* 0x00000005060085a7 */ /* 0x000e64000800007f */
[----:B-1----:R-:W-:Y:S05]  /*9fa0*/  @!P0 BRA `(.L_x_200) ;  /* 0xfffffffc00f08947 */ /* 0x002fea000383ffff */
[----:B------:R-:W-:Y:S05]  /*9fb0*/  BRA `(.L_x_221) ;  /* 0xfffffff800207947 */ /* 0x000fea000383ffff */
.L_x_201:
[----:B0-----:R0:W1:Y:S02]  /*9fc0*/  SYNCS.PHASECHK.TRANS64.TRYWAIT P0, [R9+URZ], R4 ;  /* 0x00000004090075a7 */ /* 0x001064000800017f */
[----:B-1----:R-:W-:Y:S05]  /*9fd0*/  @!P0 NANOSLEEP.SYNCS 0x989680 ;  /* 0x009896800000895d */ /* 0x002fea0003900000 */
[----:B------:R-:W1:Y:S02]  /*9fe0*/  @!P0 SYNCS.PHASECHK.TRANS64 P0, [R9+URZ], R4 ;  /* 0x00000004090085a7 */ /* 0x000e64000800007f */
[----:B-1----:R-:W-:Y:S05]  /*9ff0*/  @!P0 BRA `(.L_x_201) ;  /* 0xfffffffc00f08947 */ /* 0x002fea000383ffff */
[----:B------:R-:W-:Y:S05]  /*a000*/  BRA `(.L_x_222) ;  /* 0xfffffff800307947 */ /* 0x000fea000383ffff */
.L_x_202:
[----:B0-----:R0:W1:Y:S02]  /*a010*/  SYNCS.PHASECHK.TRANS64.TRYWAIT P0, [R6+URZ], R5 ;  /* 0x00000005060075a7 */ /* 0x001064000800017f */
[----:B-1----:R-:W-:Y:S05]  /*a020*/  @!P0 NANOSLEEP.SYNCS 0x989680 ;  /* 0x009896800000895d */ /* 0x002fea0003900000 */
[----:B------:R-:W1:Y:S02]  /*a030*/  @!P0 SYNCS.PHASECHK.TRANS64 P0, [R6+URZ], R5 ;  /* 0x00000005060085a7 */ /* 0x000e64000800007f */
[----:B-1----:R-:W-:Y:S05]  /*a040*/  @!P0 BRA `(.L_x_202) ;  /* 0xfffffffc00f08947 */ /* 0x002fea000383ffff */
[----:B------:R-:W-:Y:S05]  /*a050*/  BRA `(.L_x_223) ;  /* 0xfffffff800407947 */ /* 0x000fea000383ffff */
.L_x_203:
[----:B0-----:R0:W1:Y:S02]  /*a060*/  SYNCS.PHASECHK.TRANS64.TRYWAIT P0, [R9+URZ], R4 ;  /* 0x00000004090075a7 */ /* 0x001064000800017f */
[----:B-1----:R-:W-:Y:S05]  /*a070*/  @!P0 NANOSLEEP.SYNCS 0x989680 ;  /* 0x009896800000895d */ /* 0x002fea0003900000 */
[----:B------:R-:W1:Y:S02]  /*a080*/  @!P0 SYNCS.PHASECHK.TRANS64 P0, [R9+URZ], R4 ;  /* 0x00000004090085a7 */ /* 0x000e64000800007f */
[----:B-1----:R-:W-:Y:S05]  /*a090*/  @!P0 BRA `(.L_x_203) ;  /* 0xfffffffc00f08947 */ /* 0x002fea000383ffff */
[----:B------:R-:W-:Y:S05]  /*a0a0*/  BRA `(.L_x_224) ;  /* 0xfffffff800507947 */ /* 0x000fea000383ffff */
.L_x_204:
[----:B-1----:R1:W2:Y:S02]  /*a0b0*/  SYNCS.PHASECHK.TRANS64.TRYWAIT P0, [R6+URZ], R5 ;  /* 0x00000005060075a7 */ /* 0x0022a4000800017f */
[----:B--2---:R-:W-:Y:S05]  /*a0c0*/  @!P0 NANOSLEEP.SYNCS 0x989680 ;  /* 0x009896800000895d */ /* 0x004fea0003900000 */
[----:B------:R-:W2:Y:S02]  /*a0d0*/  @!P0 SYNCS.PHASECHK.TRANS64 P0, [R6+URZ], R5 ;  /* 0x00000005060085a7 */ /* 0x000ea4000800007f */
[----:B--2---:R-:W-:Y:S05]  /*a0e0*/  @!P0 BRA `(.L_x_204) ;  /* 0xfffffffc00f08947 */ /* 0x004fea000383ffff */
[----:B------:R-:W-:Y:S05]  /*a0f0*/  BRA `(.L_x_225) ;  /* 0xfffffff800587947 */ /* 0x000fea000383ffff */
.L_x_226:
[----:B------:R-:W-:-:S00]  /*a100*/  BRA `(.L_x_226) ;  /* 0xfffffffc00fc7947 */ /* 0x000fc0000383ffff */
[----:B------:R-:W-:-:S00]  /*a110*/  NOP ;  /* 0x0000000000007918 */ /* 0x000fc00000000000 */
        /* <DEDUP_REMOVED lines=14> */
.L_x_227:


//--------------------- .nv.shared._ZN7cutlass13device_kernelINS_4gemm6kernel13GemmUniversalIN4cute5tupleIJiiiiEEENS1_10collective13CollectiveMmaINS1_37MainloopSm90TmaGmmaWarpSpecializedFP8ILi14ENS5_IJNS4_1CILi2EEENSA_ILi1EEESC_EEENS1_35KernelTmaWarpSpecializedCooperativeEEENS5_IJNSA_ILi128EEESG_NSA_ILi64EEEEEENS_12float_e5m2_tENS5_IJlSC_lEEESJ_SK_NS4_8TiledMMAINS4_8MMA_AtomIJNS4_4SM904GMMA31MMA_64x128x32_F32E5M2E5M2_SS_TNILNSO_7ScaleInE1ELSQ_1EEEEEENS4_6LayoutISD_NS5_IJSC_NSA_ILi0EEESU_EEEEENS5_IJNS4_10UnderscoreESX_SX_EEEEENS4_13SM90_TMA_LOADENS4_14ComposedLayoutINS4_7SwizzleILi2ELi4ELi3EEENS4_18smem_ptr_flag_bitsILi8EEENST_INS5_IJNSA_ILi8EEESH_EEENS5_IJSH_SC_EEEEEEEvNS4_8identityENS4_23SM90_TMA_LOAD_MULTICASTES1A_vS1B_EENS_8epilogue10collective6detail29Sm90TmaWarpSpecializedAdapterINS1F_15DefaultEpilogueISJ_SK_SK_NS1E_6thread17LinearCombinationISJ_Li1EffLNS1J_9ScaleType4KindE0ELNS_15FloatRoundStyleE2ESJ_EENS1_15EpilogueDefaultEEEEEvvEEEEvNT_6ParamsE --------------------------
	.section	.nv.shared._ZN7cutlass13device_kernelINS_4gemm6kernel13GemmUniversalIN4cute5tupleIJiiiiEEENS1_10collective13CollectiveMmaINS1_37MainloopSm90TmaGmmaWarpSpecializedFP8ILi14ENS5_IJNS4_1CILi2EEENSA_ILi1EEESC_EEENS1_35KernelTmaWarpSpecializedCooperativeEEENS5_IJNSA_ILi128EEESG_NSA_ILi64EEEEEENS_12float_e5m2_tENS5_IJlSC_lEEESJ_SK_NS4_8TiledMMAINS4_8MMA_AtomIJNS4_4SM904GMMA31MMA_64x128x32_F32E5M2E5M2_SS_TNILNSO_7ScaleInE1ELSQ_1EEEEEENS4_6LayoutISD_NS5_IJSC_NSA_ILi0EEESU_EEEEENS5_IJNS4_10UnderscoreESX_SX_EEEEENS4_13SM90_TMA_LOADENS4_14ComposedLayoutINS4_7SwizzleILi2ELi4ELi3EEENS4_18smem_ptr_flag_bitsILi8EEENST_INS5_IJNSA_ILi8EEESH_EEENS5_IJSH_SC_EEEEEEEvNS4_8identityENS4_23SM90_TMA_LOAD_MULTICASTES1A_vS1B_EENS_8epilogue10collective6detail29Sm90TmaWarpSpecializedAdapterINS1F_15DefaultEpilogueISJ_SK_SK_NS1E_6thread17LinearCombinationISJ_Li1EffLNS1J_9ScaleType4KindE0ELNS_15FloatRoundStyleE2ESJ_EENS1_15EpilogueDefaultEEEEEvvEEEEvNT_6ParamsE,"aw",@nobits
	.sectionflags	@""
	.align	16
	.zero		1024


//--------------------- .nv.shared.reserved.0     --------------------------
	.section	.nv.shared.reserved.0,"aw",@nobits
	.weak		__nv_reservedSMEM_offset_0_alias
	.size		__nv_reservedSMEM_offset_0_alias, 0, 0
	.other		__nv_reservedSMEM_offset_0_alias,@"STO_CUDA_RESERVED_SHARED STV_DEFAULT"
__nv_reservedSMEM_offset_0_alias:
	.zero		0


//--------------------- .nv.global                --------------------------
	.section	.nv.global,"aw",@nobits
.nv.global:
	.type		_ZN39_INTERNAL_f0c67348_4_k_cu_73158a34_49334cute1_E,@object
	.size		_ZN39_INTERNAL_f0c67348_4_k_cu_73158a34_49334cute1_E,(_ZN39_INTERNAL_f0c67348_4_k_cu_73158a34_49334cuda3std3__45__cpo6cbeginE - _ZN39_INTERNAL_f0c67348_4_k_cu_73158a34_49334cute1_E)
_ZN39_INTERNAL_f0c67348_4_k_cu_73158a34_49334cute1_E:
	.zero		1
	.type		_ZN39_INTERNAL_f0c67348_4_k_cu_73158a34_49334cuda3std3__45__cpo6cbeginE,@object
	.size		_ZN39_INTERNAL_f0c67348_4_k_cu_73158a34_49334cuda3std3__45__cpo6cbeginE,(_ZN39_INTERNAL_f0c67348_4_k_cu_73158a34_49334cuda3std3__48in_placeE - _ZN39_INTERNAL_f0c67348_4_k_cu_73158a34_49334cuda3std3__45__cpo6cbeginE)
_ZN39_INTERNAL_f0c67348_4_k_cu_73158a34_49334cuda3std3__45__cpo6cbeginE:
	.zero		1
	.type		_ZN39_INTERNAL_f0c67348_4_k_cu_73158a34_49334cuda3std3__48in_placeE,@object
	.size		_ZN39_INTERNAL_f0c67348_4_k_cu_73158a34_49334cuda3std3__48in_placeE,(_ZN39_INTERNAL_f0c67348_4_k_cu_73158a34_49334cuda3std6ranges3__45__cpo9iter_moveE - _ZN39_INTERNAL_f0c67348_4_k_cu_73158a34_49334cuda3std3__48in_placeE)
_ZN39_INTERNAL_f0c67348_4_k_cu_73158a34_49334cuda3std3__48in_placeE:
	.zero		1
	.type		_ZN39_INTERNAL_f0c67348_4_k_cu_73158a34_49334cuda3std6ranges3__45__cpo9iter_moveE,@object
	.size		_ZN39_INTERNAL_f0c67348_4_k_cu_73158a34_49334cuda3std6ranges3__45__cpo9iter_moveE,(_ZN39_INTERNAL_f0c67348_4_k_cu_73158a34_49334cuda3std3__45__cpo5beginE - _ZN39_INTERNAL_f0c67348_4_k_cu_73158a34_49334cuda3std6ranges3__45__cpo9iter_moveE)
_ZN39_INTERNAL_f0c67348_4_k_cu_73158a34_49334cuda3std6ranges3__45__cpo9iter_moveE:
	.zero		1
	.type		_ZN39_INTERNAL_f0c67348_4_k_cu_73158a34_49334cuda3std3__45__cpo5beginE,@object
	.size		_ZN39_INTERNAL_f0c67348_4_k_cu_73158a34_49334cuda3std3__45__cpo5beginE,(_ZN39_INTERNAL_f0c67348_4_k_cu_73158a34_49334cuda3std3__441_GLOBAL__N__f0c67348_4_k_cu_73158a34_49336ignoreE - _ZN39_INTERNAL_f0c67348_4_k_cu_73158a34_49334cuda3std3__45__cpo5beginE)
_ZN39_INTERNAL_f0c67348_4_k_cu_73158a34_49334cuda3std3__45__cpo5beginE:
	.zero		1
	.type		_ZN39_INTERNAL_f0c67348_4_k_cu_73158a34_49334cuda3std3__441_GLOBAL__N__f0c67348_4_k_cu_73158a34_49336ignoreE,@object
	.size		_ZN39_INTERNAL_f0c67348_4_k_cu_73158a34_49334cuda3std3__441_GLOBAL__N__f0c67348_4_k_cu_73158a34_49336ignoreE,(_ZN39_INTERNAL_f0c67348_4_k_cu_73158a34_49334cute7productE - _ZN39_INTERNAL_f0c67348_4_k_cu_73158a34_49334cuda3std3__441_GLOBAL__N__f0c67348_4_k_cu_73158a34_49336ignoreE)
_ZN39_INTERNAL_f0c67348_4_k_cu_73158a34_49334cuda3std3__441_GLOBAL__N__f0c67348_4_k_cu_73158a34_49336ignoreE:
	.zero		1
	.type		_ZN39_INTERNAL_f0c67348_4_k_cu_73158a34_49334cute7productE,@object
	.size		_ZN39_INTERNAL_f0c67348_4_k_cu_73158a34_49334cute7productE,(_ZN39_INTERNAL_f0c67348_4_k_cu_73158a34_49334cuda3std3__45__cpo3endE - _ZN39_INTERNAL_f0c67348_4_k_cu_73158a34_49334cute7productE)
_ZN39_INTERNAL_f0c67348_4_k_cu_73158a34_49334cute7productE:
	.zero		1
	.type		_ZN39_INTERNAL_f0c67348_4_k_cu_73158a34_49334cuda3std3__45__cpo3endE,@object
	.size		_ZN39_INTERNAL_f0c67348_4_k_cu_73158a34_49334cuda3std3__45__cpo3endE,(_ZN39_INTERNAL_f0c67348_4_k_cu_73158a34_49334cuda3std3__419piecewise_constructE - _ZN39_INTERNAL_f0c67348_4_k_cu_73158a34_49334cuda3std3__45__cpo3endE)
_ZN39_INTERNAL_f0c67348_4_k_cu_73158a34_49334cuda3std3__45__cpo3endE:
	.zero		1
	.type		_ZN39_INTERNAL_f0c67348_4_k_cu_73158a34_49334cuda3std3__419piecewise_constructE,@object
	.size		_ZN39_INTERNAL_f0c67348_4_k_cu_73158a34_49334cuda3std3__419piecewise_constructE,(_ZN39_INTERNAL_f0c67348_4_k_cu_73158a34_49334cuda3std3__45__cpo4cendE - _ZN39_INTERNAL_f0c67348_4_k_cu_73158a34_49334cuda3std3__419piecewise_constructE)
_ZN39_INTERNAL_f0c67348_4_k_cu_73158a34_49334cuda3std3__419piecewise_constructE:
	.zero		1
	.type		_ZN39_INTERNAL_f0c67348_4_k_cu_73158a34_49334cuda3std3__45__cpo4cendE,@object
	.size		_ZN39_INTERNAL_f0c67348_4_k_cu_73158a34_49334cuda3std3__45__cpo4cendE,(_ZN39_INTERNAL_f0c67348_4_k_cu_73158a34_49334cuda3std6ranges3__45__cpo4swapE - _ZN39_INTERNAL_f0c67348_4_k_cu_73158a34_49334cuda3std3__45__cpo4cendE)
_ZN39_INTERNAL_f0c67348_4_k_cu_73158a34_49334cuda3std3__45__cpo4cendE:
	.zero		1
	.type		_ZN39_INTERNAL_f0c67348_4_k_cu_73158a34_49334cuda3std6ranges3__45__cpo4swapE,@object
	.size		_ZN39_INTERNAL_f0c67348_4_k_cu_73158a34_49334cuda3std6ranges3__45__cpo4swapE,(.L_7 - _ZN39_INTERNAL_f0c67348_4_k_cu_73158a34_49334cuda3std6ranges3__45__cpo4swapE)
_ZN39_INTERNAL_f0c67348_4_k_cu_73158a34_49334cuda3std6ranges3__45__cpo4swapE:
	.zero		1
.L_7:


//--------------------- .nv.constant0._ZN7cutlass13device_kernelINS_4gemm6kernel13GemmUniversalIN4cute5tupleIJiiiiEEENS1_10collective13CollectiveMmaINS1_37MainloopSm90TmaGmmaWarpSpecializedFP8ILi14ENS5_IJNS4_1CILi2EEENSA_ILi1EEESC_EEENS1_35KernelTmaWarpSpecializedCooperativeEEENS5_IJNSA_ILi128EEESG_NSA_ILi64EEEEEENS_12float_e5m2_tENS5_IJlSC_lEEESJ_SK_NS4_8TiledMMAINS4_8MMA_AtomIJNS4_4SM904GMMA31MMA_64x128x32_F32E5M2E5M2_SS_TNILNSO_7ScaleInE1ELSQ_1EEEEEENS4_6LayoutISD_NS5_IJSC_NSA_ILi0EEESU_EEEEENS5_IJNS4_10UnderscoreESX_SX_EEEEENS4_13SM90_TMA_LOADENS4_14ComposedLayoutINS4_7SwizzleILi2ELi4ELi3EEENS4_18smem_ptr_flag_bitsILi8EEENST_INS5_IJNSA_ILi8EEESH_EEENS5_IJSH_SC_EEEEEEEvNS4_8identityENS4_23SM90_TMA_LOAD_MULTICASTES1A_vS1B_EENS_8epilogue10collective6detail29Sm90TmaWarpSpecializedAdapterINS1F_15DefaultEpilogueISJ_SK_SK_NS1E_6thread17LinearCombinationISJ_Li1EffLNS1J_9ScaleType4KindE0ELNS_15FloatRoundStyleE2ESJ_EENS1_15EpilogueDefaultEEEEEvvEEEEvNT_6ParamsE --------------------------
	.section	.nv.constant0._ZN7cutlass13device_kernelINS_4gemm6kernel13GemmUniversalIN4cute5tupleIJiiiiEEENS1_10collective13CollectiveMmaINS1_37MainloopSm90TmaGmmaWarpSpecializedFP8ILi14ENS5_IJNS4_1CILi2EEENSA_ILi1EEESC_EEENS1_35KernelTmaWarpSpecializedCooperativeEEENS5_IJNSA_ILi128EEESG_NSA_ILi64EEEEEENS_12float_e5m2_tENS5_IJlSC_lEEESJ_SK_NS4_8TiledMMAINS4_8MMA_AtomIJNS4_4SM904GMMA31MMA_64x128x32_F32E5M2E5M2_SS_TNILNSO_7ScaleInE1ELSQ_1EEEEEENS4_6LayoutISD_NS5_IJSC_NSA_ILi0EEESU_EEEEENS5_IJNS4_10UnderscoreESX_SX_EEEEENS4_13SM90_TMA_LOADENS4_14ComposedLayoutINS4_7SwizzleILi2ELi4ELi3EEENS4_18smem_ptr_flag_bitsILi8EEENST_INS5_IJNSA_ILi8EEESH_EEENS5_IJSH_SC_EEEEEEEvNS4_8identityENS4_23SM90_TMA_LOAD_MULTICASTES1A_vS1B_EENS_8epilogue10collective6detail29Sm90TmaWarpSpecializedAdapterINS1F_15DefaultEpilogueISJ_SK_SK_NS1E_6thread17LinearCombinationISJ_Li1EffLNS1J_9ScaleType4KindE0ELNS_15FloatRoundStyleE2ESJ_EENS1_15EpilogueDefaultEEEEEvvEEEEvNT_6ParamsE,"a",@progbits
	.sectionflags	@""
	.align	4
.nv.constant0._ZN7cutlass13device_kernelINS_4gemm6kernel13GemmUniversalIN4cute5tupleIJiiiiEEENS1_10collective13CollectiveMmaINS1_37MainloopSm90TmaGmmaWarpSpecializedFP8ILi14ENS5_IJNS4_1CILi2EEENSA_ILi1EEESC_EEENS1_35KernelTmaWarpSpecializedCooperativeEEENS5_IJNSA_ILi128EEESG_NSA_ILi64EEEEEENS_12float_e5m2_tENS5_IJlSC_lEEESJ_SK_NS4_8TiledMMAINS4_8MMA_AtomIJNS4_4SM904GMMA31MMA_64x128x32_F32E5M2E5M2_SS_TNILNSO_7ScaleInE1ELSQ_1EEEEEENS4_6LayoutISD_NS5_IJSC_NSA_ILi0EEESU_EEEEENS5_IJNS4_10UnderscoreESX_SX_EEEEENS4_13SM90_TMA_LOADENS4_14ComposedLayoutINS4_7SwizzleILi2ELi4ELi3EEENS4_18smem_ptr_flag_bitsILi8EEENST_INS5_IJNSA_ILi8EEESH_EEENS5_IJSH_SC_EEEEEEEvNS4_8identityENS4_23SM90_TMA_LOAD_MULTICASTES1A_vS1B_EENS_8epilogue10collective6detail29Sm90TmaWarpSpecializedAdapterINS1F_15DefaultEpilogueISJ_SK_SK_NS1E_6thread17LinearCombinationISJ_Li1EffLNS1J_9ScaleType4KindE0ELNS_15FloatRoundStyleE2ESJ_EENS1_15EpilogueDefaultEEEEEvvEEEEvNT_6ParamsE:
	.zero		1664


//--------------------- SYMBOLS --------------------------

	.type		.nv.reservedSmem.offset0,@object
	.size		.nv.reservedSmem.offset0,0x4
